// auto-generated by cutlass_sweep.gemm — config: {"arch": "sm_90", "cluster_m": 2, "cluster_n": 1, "dtype": "fp16", "dtype_b": "fp16", "layout": "nt", "stages": 0, "tile_k": 64, "tile_m": 256, "tile_n": 128}
#include "cutlass/cutlass.h"
#include "cutlass/gemm/collective/collective_builder.hpp"
#include "cutlass/gemm/device/gemm_universal_adapter.h"
#include "cutlass/gemm/kernel/gemm_universal.hpp"
#include "cutlass/epilogue/collective/collective_builder.hpp"

using ElemA = cutlass::half_t;
using ElemB = cutlass::half_t;
using ElemCD = cutlass::half_t;
using Acc  = float;
using TileShape    = cute::Shape<cute::_256, cute::_128, cute::_64>;
using ClusterShape = cute::Shape<cute::_2, cute::_1, cute::_1>;

using CollectiveEpilogue = typename cutlass::epilogue::collective::CollectiveBuilder<
    cutlass::arch::Sm90, cutlass::arch::OpClassTensorOp,
    TileShape, ClusterShape,
    cutlass::epilogue::collective::EpilogueTileAuto,
    Acc, Acc,
    ElemCD, cutlass::layout::RowMajor, 128 / cutlass::sizeof_bits<ElemCD>::value,
    ElemCD, cutlass::layout::RowMajor, 128 / cutlass::sizeof_bits<ElemCD>::value,
    cutlass::epilogue::collective::EpilogueScheduleAuto
  >::CollectiveOp;

using CollectiveMainloop = typename cutlass::gemm::collective::CollectiveBuilder<
    cutlass::arch::Sm90, cutlass::arch::OpClassTensorOp,
    ElemA, cutlass::layout::RowMajor, 128 / cutlass::sizeof_bits<ElemA>::value,
    ElemB, cutlass::layout::ColumnMajor, 128 / cutlass::sizeof_bits<ElemB>::value,
    Acc,
    TileShape, ClusterShape,
    cutlass::gemm::collective::StageCountAutoCarveout<static_cast<int>(sizeof(typename CollectiveEpilogue::SharedStorage))>,
    cutlass::gemm::collective::KernelScheduleAuto
  >::CollectiveOp;

using GemmKernel = cutlass::gemm::kernel::GemmUniversal<
    cute::Shape<int,int,int,int>,
    CollectiveMainloop,
    CollectiveEpilogue
>;
using Gemm = cutlass::gemm::device::GemmUniversalAdapter<GemmKernel>;

// Force the device kernel symbol into the cubin without needing a host main.
auto* _anchor = &cutlass::device_kernel<GemmKernel>;


// ===== COMPILED SASS (sm_90a) =====

	.target	sm_90a

	.elftype	@"ET_EXEC"


//--------------------- .note.nv.tkinfo           --------------------------
	.section	.note.nv.tkinfo,"",@"SHT_NOTE"
	.sectionflags	@"SHF_NOTE_NV_TKINFO"
	.tkinfo
        /*0018*/ 	.word	0x00000002
        /*0030*/ 	.string	""
        /*0030*/ 	.string	"ptxas"
        /*0030*/ 	.string	"Cuda compilation tools, release 13.0, V13.0.88"
        /*0030*/ 	.string	"Build cuda_13.0.r13.0/compiler.36424714_0"
        /*0030*/ 	.string	"-arch sm_90a -m 64 "



//--------------------- .note.nv.cuinfo           --------------------------
	.section	.note.nv.cuinfo,"",@"SHT_NOTE"
	.sectionflags	@"SHF_NOTE_NV_CUINFO"
        /*0018*/ 	.short	0x0002
        /*001a*/ 	.short	0x005a
        /*001c*/ 	.short	0x0082
	.zero		2


//--------------------- .nv.info                  --------------------------
	.section	.nv.info,"",@"SHT_CUDA_INFO"
	.align	4


	//----- nvinfo : EIATTR_REGCOUNT
	.align		4
        /*0000*/ 	.byte	0x04, 0x2f
        /*0002*/ 	.short	(.L_15 - .L_14)
	.align		4
.L_14:
        /*0004*/ 	.word	index@(_ZN7cutlass13device_kernelINS_4gemm6kernel13GemmUniversalIN4cute5tupleIJiiiiEEENS1_10collective13CollectiveMmaINS1_34MainloopSm90TmaGmmaWarpSpecializedILi4ENS5_IJNS4_1CILi2EEENSA_ILi1EEESC_EEENS1_35KernelTmaWarpSpecializedCooperativeEEENS5_IJNSA_ILi256EEENSA_ILi128EEENSA_ILi64EEEEEENS_6half_tENS5_IJlSC_lEEESK_SL_NS4_8TiledMMAINS4_8MMA_AtomIJNS4_4SM904GMMA26MMA_64x128x16_F32F16F16_SSILNSP_5MajorE0ELSR_0ELNSP_7ScaleInE1ELSS_1EEEEEENS4_6LayoutISD_NS5_IJSC_NSA_ILi0EEESW_EEEEENS5_IJNS4_10UnderscoreESZ_SZ_EEEEENS4_13SM90_TMA_LOADENS4_14ComposedLayoutINS4_7SwizzleILi3ELi4ELi3EEENS4_18smem_ptr_flag_bitsILi16EEENSV_INS5_IJNSA_ILi8EEESI_EEENS5_IJSI_SC_EEEEEEEvNS4_8identityENS4_23SM90_TMA_LOAD_MULTICASTES1C_vS1D_EENS_8epilogue10collective6detail29Sm90TmaWarpSpecializedAdapterINS1H_15DefaultEpilogueISK_SL_SL_NS1G_6thread17LinearCombinationISK_Li1EffLNS1L_9ScaleType4KindE0ELNS_15FloatRoundStyleE2ESK_EENS1_15EpilogueDefaultEEEEEvvEEEEvNT_6ParamsE)
        /*0008*/ 	.word	0x000000a8


	//----- nvinfo : EIATTR_FRAME_SIZE
	.align		4
.L_15:
        /*000c*/ 	.byte	0x04, 0x11
        /*000e*/ 	.short	(.L_17 - .L_16)
	.align		4
.L_16:
        /*0010*/ 	.word	index@(_ZN7cutlass13device_kernelINS_4gemm6kernel13GemmUniversalIN4cute5tupleIJiiiiEEENS1_10collective13CollectiveMmaINS1_34MainloopSm90TmaGmmaWarpSpecializedILi4ENS5_IJNS4_1CILi2EEENSA_ILi1EEESC_EEENS1_35KernelTmaWarpSpecializedCooperativeEEENS5_IJNSA_ILi256EEENSA_ILi128EEENSA_ILi64EEEEEENS_6half_tENS5_IJlSC_lEEESK_SL_NS4_8TiledMMAINS4_8MMA_AtomIJNS4_4SM904GMMA26MMA_64x128x16_F32F16F16_SSILNSP_5MajorE0ELSR_0ELNSP_7ScaleInE1ELSS_1EEEEEENS4_6LayoutISD_NS5_IJSC_NSA_ILi0EEESW_EEEEENS5_IJNS4_10UnderscoreESZ_SZ_EEEEENS4_13SM90_TMA_LOADENS4_14ComposedLayoutINS4_7SwizzleILi3ELi4ELi3EEENS4_18smem_ptr_flag_bitsILi16EEENSV_INS5_IJNSA_ILi8EEESI_EEENS5_IJSI_SC_EEEEEEEvNS4_8identityENS4_23SM90_TMA_LOAD_MULTICASTES1C_vS1D_EENS_8epilogue10collective6detail29Sm90TmaWarpSpecializedAdapterINS1H_15DefaultEpilogueISK_SL_SL_NS1G_6thread17LinearCombinationISK_Li1EffLNS1L_9ScaleType4KindE0ELNS_15FloatRoundStyleE2ESK_EENS1_15EpilogueDefaultEEEEEvvEEEEvNT_6ParamsE)
        /*0014*/ 	.word	0x00000000


	//----- nvinfo : EIATTR_MIN_STACK_SIZE
	.align		4
.L_17:
        /*0018*/ 	.byte	0x04, 0x12
        /*001a*/ 	.short	(.L_19 - .L_18)
	.align		4
.L_18:
        /*001c*/ 	.word	index@(_ZN7cutlass13device_kernelINS_4gemm6kernel13GemmUniversalIN4cute5tupleIJiiiiEEENS1_10collective13CollectiveMmaINS1_34MainloopSm90TmaGmmaWarpSpecializedILi4ENS5_IJNS4_1CILi2EEENSA_ILi1EEESC_EEENS1_35KernelTmaWarpSpecializedCooperativeEEENS5_IJNSA_ILi256EEENSA_ILi128EEENSA_ILi64EEEEEENS_6half_tENS5_IJlSC_lEEESK_SL_NS4_8TiledMMAINS4_8MMA_AtomIJNS4_4SM904GMMA26MMA_64x128x16_F32F16F16_SSILNSP_5MajorE0ELSR_0ELNSP_7ScaleInE1ELSS_1EEEEEENS4_6LayoutISD_NS5_IJSC_NSA_ILi0EEESW_EEEEENS5_IJNS4_10UnderscoreESZ_SZ_EEEEENS4_13SM90_TMA_LOADENS4_14ComposedLayoutINS4_7SwizzleILi3ELi4ELi3EEENS4_18smem_ptr_flag_bitsILi16EEENSV_INS5_IJNSA_ILi8EEESI_EEENS5_IJSI_SC_EEEEEEEvNS4_8identityENS4_23SM90_TMA_LOAD_MULTICASTES1C_vS1D_EENS_8epilogue10collective6detail29Sm90TmaWarpSpecializedAdapterINS1H_15DefaultEpilogueISK_SL_SL_NS1G_6thread17LinearCombinationISK_Li1EffLNS1L_9ScaleType4KindE0ELNS_15FloatRoundStyleE2ESK_EENS1_15EpilogueDefaultEEEEEvvEEEEvNT_6ParamsE)
        /*0020*/ 	.word	0x00000000
.L_19:


//--------------------- .nv.compat                --------------------------
	.section	.nv.compat,"",@"SHT_CUDA_COMPAT_INFO"
	.align	4
        /*0000*/ 	.byte	0x02, 0x09, 0x01, 0x00, 0x02, 0x02, 0x04, 0x00, 0x02, 0x05, 0x05, 0x00, 0x03, 0x07, 0x01, 0x01
        /*0010*/ 	.byte	0x02, 0x03, 0x01, 0x00, 0x02, 0x06, 0x01, 0x00, 0x04, 0x0b, 0x08, 0x00, 0x00, 0x00, 0x00, 0x00
        /*0020*/ 	.byte	0x00, 0x00, 0x00, 0x00


//--------------------- .nv.info._ZN7cutlass13device_kernelINS_4gemm6kernel13GemmUniversalIN4cute5tupleIJiiiiEEENS1_10collective13CollectiveMmaINS1_34MainloopSm90TmaGmmaWarpSpecializedILi4ENS5_IJNS4_1CILi2EEENSA_ILi1EEESC_EEENS1_35KernelTmaWarpSpecializedCooperativeEEENS5_IJNSA_ILi256EEENSA_ILi128EEENSA_ILi64EEEEEENS_6half_tENS5_IJlSC_lEEESK_SL_NS4_8TiledMMAINS4_8MMA_AtomIJNS4_4SM904GMMA26MMA_64x128x16_F32F16F16_SSILNSP_5MajorE0ELSR_0ELNSP_7ScaleInE1ELSS_1EEEEEENS4_6LayoutISD_NS5_IJSC_NSA_ILi0EEESW_EEEEENS5_IJNS4_10UnderscoreESZ_SZ_EEEEENS4_13SM90_TMA_LOADENS4_14ComposedLayoutINS4_7SwizzleILi3ELi4ELi3EEENS4_18smem_ptr_flag_bitsILi16EEENSV_INS5_IJNSA_ILi8EEESI_EEENS5_IJSI_SC_EEEEEEEvNS4_8identityENS4_23SM90_TMA_LOAD_MULTICASTES1C_vS1D_EENS_8epilogue10collective6detail29Sm90TmaWarpSpecializedAdapterINS1H_15DefaultEpilogueISK_SL_SL_NS1G_6thread17LinearCombinationISK_Li1EffLNS1L_9ScaleType4KindE0ELNS_15FloatRoundStyleE2ESK_EENS1_15EpilogueDefaultEEEEEvvEEEEvNT_6ParamsE --------------------------
	.section	.nv.info._ZN7cutlass13device_kernelINS_4gemm6kernel13GemmUniversalIN4cute5tupleIJiiiiEEENS1_10collective13CollectiveMmaINS1_34MainloopSm90TmaGmmaWarpSpecializedILi4ENS5_IJNS4_1CILi2EEENSA_ILi1EEESC_EEENS1_35KernelTmaWarpSpecializedCooperativeEEENS5_IJNSA_ILi256EEENSA_ILi128EEENSA_ILi64EEEEEENS_6half_tENS5_IJlSC_lEEESK_SL_NS4_8TiledMMAINS4_8MMA_AtomIJNS4_4SM904GMMA26MMA_64x128x16_F32F16F16_SSILNSP_5MajorE0ELSR_0ELNSP_7ScaleInE1ELSS_1EEEEEENS4_6LayoutISD_NS5_IJSC_NSA_ILi0EEESW_EEEEENS5_IJNS4_10UnderscoreESZ_SZ_EEEEENS4_13SM90_TMA_LOADENS4_14ComposedLayoutINS4_7SwizzleILi3ELi4ELi3EEENS4_18smem_ptr_flag_bitsILi16EEENSV_INS5_IJNSA_ILi8EEESI_EEENS5_IJSI_SC_EEEEEEEvNS4_8identityENS4_23SM90_TMA_LOAD_MULTICASTES1C_vS1D_EENS_8epilogue10collective6detail29Sm90TmaWarpSpecializedAdapterINS1H_15DefaultEpilogueISK_SL_SL_NS1G_6thread17LinearCombinationISK_Li1EffLNS1L_9ScaleType4KindE0ELNS_15FloatRoundStyleE2ESK_EENS1_15EpilogueDefaultEEEEEvvEEEEvNT_6ParamsE,"",@"SHT_CUDA_INFO"
	.sectionflags	@""
	.align	4


	//----- nvinfo : EIATTR_CUDA_API_VERSION
	.align		4
        /*0000*/ 	.byte	0x04, 0x37
        /*0002*/ 	.short	(.L_21 - .L_20)
.L_20:
        /*0004*/ 	.word	0x00000082


	//----- nvinfo : EIATTR_KPARAM_INFO
	.align		4
.L_21:
        /*0008*/ 	.byte	0x04, 0x17
        /*000a*/ 	.short	(.L_23 - .L_22)
.L_22:
        /*000c*/ 	.word	0x00000000
        /*0010*/ 	.short	0x0000
        /*0012*/ 	.short	0x0070
        /*0014*/ 	.byte	0x00, 0xf0, 0x01, 0x10


	//----- nvinfo : EIATTR_SPARSE_MMA_MASK
	.align		4
.L_23:
        /*0018*/ 	.byte	0x03, 0x50
        /*001a*/ 	.short	0x0000


	//----- nvinfo : EIATTR_MAXREG_COUNT
	.align		4
        /*001c*/ 	.byte	0x03, 0x1b
        /*001e*/ 	.short	0x00a8


	//----- nvinfo : EIATTR_NUM_BARRIERS
	.align		4
        /*0020*/ 	.byte	0x02, 0x4c
        /*0022*/ 	.byte	0x01
	.zero		1


	//----- nvinfo : EIATTR_EXTERNS
	.align		4
        /*0024*/ 	.byte	0x04, 0x0f
        /*0026*/ 	.short	(.L_25 - .L_24)


	//   ....[0]....
	.align		4
.L_24:
        /*0028*/ 	.word	index@(__assertfail)


	//----- nvinfo : EIATTR_MERCURY_ISA_VERSION
	.align		4
.L_25:
        /*002c*/ 	.byte	0x03, 0x5f
        /*002e*/ 	.short	0x0101


	//----- nvinfo : EIATTR_INT_WARP_WIDE_INSTR_OFFSETS
	.align		4
        /*0030*/ 	.byte	0x04, 0x31
        /*0032*/ 	.short	(.L_27 - .L_26)


	//   ....[0]....
.L_26:
        /*0034*/ 	.word	0x00000480


	//   ....[1]....
        /*0038*/ 	.word	0x000004b0


	//   ....[2]....
        /*003c*/ 	.word	0x00000670


	//   ....[3]....
        /*0040*/ 	.word	0x00001f50


	//----- nvinfo : EIATTR_COOP_GROUP_MASK_REGIDS
	.align		4
.L_27:
        /*0044*/ 	.byte	0x04, 0x29
        /*0046*/ 	.short	(.L_29 - .L_28)


	//   ....[0]....
.L_28:
        /*0048*/ 	.word	0xffffffff


	//   ....[1]....
        /*004c*/ 	.word	0xffffffff


	//   ....[2]....
        /*0050*/ 	.word	0xffffffff


	//   ....[3]....
        /*0054*/ 	.word	0xffffffff


	//   ....[4]....
        /*0058*/ 	.word	0xffffffff


	//   ....[5]....
        /*005c*/ 	.word	0xffffffff


	//----- nvinfo : EIATTR_COOP_GROUP_INSTR_OFFSETS
	.align		4
.L_29:
        /*0060*/ 	.byte	0x04, 0x28
        /*0062*/ 	.short	(.L_31 - .L_30)


	//   ....[0]....
.L_30:
        /*0064*/ 	.word	0x00000060


	//   ....[1]....
        /*0068*/ 	.word	0x00000070


	//   ....[2]....
        /*006c*/ 	.word	0x00000130


	//   ....[3]....
        /*0070*/ 	.word	0x000002d0


	//   ....[4]....
        /*0074*/ 	.word	0x000007f0


	//   ....[5]....
        /*0078*/ 	.word	0x00001240


	//----- nvinfo : EIATTR_REG_RECONFIG
	.align		4
.L_31:
        /*007c*/ 	.byte	0x01, 0x54
	.zero		2


	//----- nvinfo : EIATTR_SYSCALL_OFFSETS
	.align		4
        /*0080*/ 	.byte	0x04, 0x46
        /*0082*/ 	.short	(.L_33 - .L_32)


	//   ....[0]....
.L_32:
        /*0084*/ 	.word	0x00001400


	//----- nvinfo : EIATTR_MBARRIER_INSTR_OFFSETS
	.align		4
.L_33:
        /*0088*/ 	.byte	0x04, 0x39
        /*008a*/ 	.short	(.L_35 - .L_34)


	//   ....[0]....
.L_34:
        /*008c*/ 	.word	0x00000230
        /*0090*/ 	.word	0x000000ff
        /*0094*/ 	.word	0x00000000
        /*0098*/ 	.short	0x0100
        /*009a*/ 	.byte	0x08
	.zero		1


	//   ....[1]....
        /*009c*/ 	.word	0x00000240
        /*00a0*/ 	.word	0x000000ff
        /*00a4*/ 	.word	0x00000020
        /*00a8*/ 	.short	0x0100
        /*00aa*/ 	.byte	0x08
	.zero		1


	//   ....[2]....
        /*00ac*/ 	.word	0x00000250
        /*00b0*/ 	.word	0x000000ff
        /*00b4*/ 	.word	0x00000008
        /*00b8*/ 	.short	0x0100
        /*00ba*/ 	.byte	0x08
	.zero		1


	//   ....[3]....
        /*00bc*/ 	.word	0x00000260
        /*00c0*/ 	.word	0x000000ff
        /*00c4*/ 	.word	0x00000028
        /*00c8*/ 	.short	0x0100
        /*00ca*/ 	.byte	0x08
	.zero		1


	//   ....[4]....
        /*00cc*/ 	.word	0x00000270
        /*00d0*/ 	.word	0x000000ff
        /*00d4*/ 	.word	0x00000010
        /*00d8*/ 	.short	0x0100
        /*00da*/ 	.byte	0x08
	.zero		1


	//   ....[5]....
        /*00dc*/ 	.word	0x00000280
        /*00e0*/ 	.word	0x000000ff
        /*00e4*/ 	.word	0x00000030
        /*00e8*/ 	.short	0x0100
        /*00ea*/ 	.byte	0x08
	.zero		1


	//   ....[6]....
        /*00ec*/ 	.word	0x00000290
        /*00f0*/ 	.word	0x000000ff
        /*00f4*/ 	.word	0x00000018
        /*00f8*/ 	.short	0x0100
        /*00fa*/ 	.byte	0x08
	.zero		1


	//   ....[7]....
        /*00fc*/ 	.word	0x000002a0
        /*0100*/ 	.word	0x000000ff
        /*0104*/ 	.word	0x00000038
        /*0108*/ 	.short	0x0100
        /*010a*/ 	.byte	0x08
	.zero		1


	//   ....[8]....
        /*010c*/ 	.word	0x000006f0
        /*0110*/ 	.word	0x000000ff
        /*0114*/ 	.word	0x00000050
        /*0118*/ 	.short	0x0100
        /*011a*/ 	.byte	0x06
	.zero		1


	//   ....[9]....
        /*011c*/ 	.word	0x00000780
        /*0120*/ 	.word	0x000000ff
        /*0124*/ 	.word	0x00000058
        /*0128*/ 	.short	0x0100
        /*012a*/ 	.byte	0x06
	.zero		1


	//   ....[10]....
        /*012c*/ 	.word	0x000014c0
        /*0130*/ 	.word	0x00000003
        /*0134*/ 	.word	0x00000000
        /*0138*/ 	.short	0x010a
        /*013a*/ 	.byte	0x3f
	.zero		1


	//   ....[11]....
        /*013c*/ 	.word	0x00001500
        /*0140*/ 	.word	0x00000003
        /*0144*/ 	.word	0x00000000
        /*0148*/ 	.short	0x010a
        /*014a*/ 	.byte	0x3f
	.zero		1


	//   ....[12]....
        /*014c*/ 	.word	0x00001a10
        /*0150*/ 	.word	0x00000005
        /*0154*/ 	.word	0x00000000
        /*0158*/ 	.short	0x010a
        /*015a*/ 	.byte	0x3f
	.zero		1


	//   ....[13]....
        /*015c*/ 	.word	0x00001a50
        /*0160*/ 	.word	0x00000005
        /*0164*/ 	.word	0x00000000
        /*0168*/ 	.short	0x010a
        /*016a*/ 	.byte	0x3f
	.zero		1


	//   ....[14]....
        /*016c*/ 	.word	0x00001df0
        /*0170*/ 	.word	0x00000005
        /*0174*/ 	.word	0x00000000
        /*0178*/ 	.short	0x0101
        /*017a*/ 	.byte	0x3f
	.zero		1


	//   ....[15]....
        /*017c*/ 	.word	0x00001fd0
        /*0180*/ 	.word	0x00000003
        /*0184*/ 	.word	0x00000000
        /*0188*/ 	.short	0x0101
        /*018a*/ 	.byte	0x3f
	.zero		1


	//   ....[16]....
        /*018c*/ 	.word	0x0000b800
        /*0190*/ 	.word	0x00000014
        /*0194*/ 	.word	0x00000020
        /*0198*/ 	.short	0x010a
        /*019a*/ 	.byte	0x3f
	.zero		1


	//   ....[17]....
        /*019c*/ 	.word	0x0000bbc0
        /*01a0*/ 	.word	0x00000005
        /*01a4*/ 	.word	0x00000058
        /*01a8*/ 	.short	0x0101
        /*01aa*/ 	.byte	0x3f
	.zero		1


	//   ....[18]....
        /*01ac*/ 	.word	0x0000c2e0
        /*01b0*/ 	.word	0x00000007
        /*01b4*/ 	.word	0x00000000
        /*01b8*/ 	.short	0x010a
        /*01ba*/ 	.byte	0x3f
	.zero		1


	//   ....[19]....
        /*01bc*/ 	.word	0x0000c360
        /*01c0*/ 	.word	0x00000008
        /*01c4*/ 	.word	0x00000000
        /*01c8*/ 	.short	0x010a
        /*01ca*/ 	.byte	0x3f
	.zero		1


	//   ....[20]....
        /*01cc*/ 	.word	0x0000c3f0
        /*01d0*/ 	.word	0x0000000b
        /*01d4*/ 	.word	0x00000000
        /*01d8*/ 	.short	0x010a
        /*01da*/ 	.byte	0x3f
	.zero		1


	//   ....[21]....
        /*01dc*/ 	.word	0x0000c480
        /*01e0*/ 	.word	0x00000003
        /*01e4*/ 	.word	0x00000000
        /*01e8*/ 	.short	0x010a
        /*01ea*/ 	.byte	0x3f
	.zero		1


	//   ....[22]....
        /*01ec*/ 	.word	0x0000c4e0
        /*01f0*/ 	.word	0x00000003
        /*01f4*/ 	.word	0x00000000
        /*01f8*/ 	.short	0x010a
        /*01fa*/ 	.byte	0x3f
	.zero		1


	//   ....[23]....
        /*01fc*/ 	.word	0x0000c530
        /*0200*/ 	.word	0x00000005
        /*0204*/ 	.word	0x00000000
        /*0208*/ 	.short	0x010a
        /*020a*/ 	.byte	0x3f
	.zero		1


	//   ....[24]....
        /*020c*/ 	.word	0x0000c600
        /*0210*/ 	.word	0x00000014
        /*0214*/ 	.word	0x00000020
        /*0218*/ 	.short	0x010a
        /*021a*/ 	.byte	0x3f
	.zero		1


	//   ....[25]....
        /*021c*/ 	.word	0x0000c6d0
        /*0220*/ 	.word	0x00000007
        /*0224*/ 	.word	0x00000000
        /*0228*/ 	.short	0x010a
        /*022a*/ 	.byte	0x3f
	.zero		1


	//   ....[26]....
        /*022c*/ 	.word	0x0000c720
        /*0230*/ 	.word	0x00000008
        /*0234*/ 	.word	0x00000000
        /*0238*/ 	.short	0x010a
        /*023a*/ 	.byte	0x3f
	.zero		1


	//   ....[27]....
        /*023c*/ 	.word	0x0000c770
        /*0240*/ 	.word	0x0000000b
        /*0244*/ 	.word	0x00000000
        /*0248*/ 	.short	0x010a
        /*024a*/ 	.byte	0x3f
	.zero		1


	//----- nvinfo : EIATTR_NUM_MBARRIERS
	.align		4
.L_35:
        /*024c*/ 	.byte	0x03, 0x38
        /*024e*/ 	.short	0x000a


	//----- nvinfo : EIATTR_EXIT_INSTR_OFFSETS
	.align		4
        /*0250*/ 	.byte	0x04, 0x1c
        /*0252*/ 	.short	(.L_37 - .L_36)


	//   ....[0]....
.L_36:
        /*0254*/ 	.word	0x00000950


	//   ....[1]....
        /*0258*/ 	.word	0x00001170


	//   ....[2]....
        /*025c*/ 	.word	0x0000af10


	//   ....[3]....
        /*0260*/ 	.word	0x0000b470


	//   ....[4]....
        /*0264*/ 	.word	0x0000c4d0


	//----- nvinfo : EIATTR_MAX_THREADS
	.align		4
.L_37:
        /*0268*/ 	.byte	0x04, 0x05
        /*026a*/ 	.short	(.L_39 - .L_38)
.L_38:
        /*026c*/ 	.word	0x00000180
        /*0270*/ 	.word	0x00000001
        /*0274*/ 	.word	0x00000001


	//----- nvinfo : EIATTR_CRS_STACK_SIZE
	.align		4
.L_39:
        /*0278*/ 	.byte	0x04, 0x1e
        /*027a*/ 	.short	(.L_41 - .L_40)
.L_40:
        /*027c*/ 	.word	0x00000000


	//----- nvinfo : EIATTR_CBANK_PARAM_SIZE
	.align		4
.L_41:
        /*0280*/ 	.byte	0x03, 0x19
        /*0282*/ 	.short	0x0470


	//----- nvinfo : EIATTR_PARAM_CBANK
	.align		4
        /*0284*/ 	.byte	0x04, 0x0a
        /*0286*/ 	.short	(.L_43 - .L_42)
	.align		4
.L_42:
        /*0288*/ 	.word	index@(.nv.constant0._ZN7cutlass13device_kernelINS_4gemm6kernel13GemmUniversalIN4cute5tupleIJiiiiEEENS1_10collective13CollectiveMmaINS1_34MainloopSm90TmaGmmaWarpSpecializedILi4ENS5_IJNS4_1CILi2EEENSA_ILi1EEESC_EEENS1_35KernelTmaWarpSpecializedCooperativeEEENS5_IJNSA_ILi256EEENSA_ILi128EEENSA_ILi64EEEEEENS_6half_tENS5_IJlSC_lEEESK_SL_NS4_8TiledMMAINS4_8MMA_AtomIJNS4_4SM904GMMA26MMA_64x128x16_F32F16F16_SSILNSP_5MajorE0ELSR_0ELNSP_7ScaleInE1ELSS_1EEEEEENS4_6LayoutISD_NS5_IJSC_NSA_ILi0EEESW_EEEEENS5_IJNS4_10UnderscoreESZ_SZ_EEEEENS4_13SM90_TMA_LOADENS4_14ComposedLayoutINS4_7SwizzleILi3ELi4ELi3EEENS4_18smem_ptr_flag_bitsILi16EEENSV_INS5_IJNSA_ILi8EEESI_EEENS5_IJSI_SC_EEEEEEEvNS4_8identityENS4_23SM90_TMA_LOAD_MULTICASTES1C_vS1D_EENS_8epilogue10collective6detail29Sm90TmaWarpSpecializedAdapterINS1H_15DefaultEpilogueISK_SL_SL_NS1G_6thread17LinearCombinationISK_Li1EffLNS1L_9ScaleType4KindE0ELNS_15FloatRoundStyleE2ESK_EENS1_15EpilogueDefaultEEEEEvvEEEEvNT_6ParamsE)
        /*028c*/ 	.short	0x0210
        /*028e*/ 	.short	0x0470


	//----- nvinfo : EIATTR_SW_WAR
	.align		4
.L_43:
        /*0290*/ 	.byte	0x04, 0x36
        /*0292*/ 	.short	(.L_45 - .L_44)
.L_44:
        /*0294*/ 	.word	0x00000008
.L_45:


//--------------------- .nv.callgraph             --------------------------
	.section	.nv.callgraph,"",@"SHT_CUDA_CALLGRAPH"
	.align	4
	.sectionentsize	8
	.align		4
        /*0000*/ 	.word	0x00000000
	.align		4
        /*0004*/ 	.word	0xffffffff
	.align		4
        /*0008*/ 	.word	index@(_ZN7cutlass13device_kernelINS_4gemm6kernel13GemmUniversalIN4cute5tupleIJiiiiEEENS1_10collective13CollectiveMmaINS1_34MainloopSm90TmaGmmaWarpSpecializedILi4ENS5_IJNS4_1CILi2EEENSA_ILi1EEESC_EEENS1_35KernelTmaWarpSpecializedCooperativeEEENS5_IJNSA_ILi256EEENSA_ILi128EEENSA_ILi64EEEEEENS_6half_tENS5_IJlSC_lEEESK_SL_NS4_8TiledMMAINS4_8MMA_AtomIJNS4_4SM904GMMA26MMA_64x128x16_F32F16F16_SSILNSP_5MajorE0ELSR_0ELNSP_7ScaleInE1ELSS_1EEEEEENS4_6LayoutISD_NS5_IJSC_NSA_ILi0EEESW_EEEEENS5_IJNS4_10UnderscoreESZ_SZ_EEEEENS4_13SM90_TMA_LOADENS4_14ComposedLayoutINS4_7SwizzleILi3ELi4ELi3EEENS4_18smem_ptr_flag_bitsILi16EEENSV_INS5_IJNSA_ILi8EEESI_EEENS5_IJSI_SC_EEEEEEEvNS4_8identityENS4_23SM90_TMA_LOAD_MULTICASTES1C_vS1D_EENS_8epilogue10collective6detail29Sm90TmaWarpSpecializedAdapterINS1H_15DefaultEpilogueISK_SL_SL_NS1G_6thread17LinearCombinationISK_Li1EffLNS1L_9ScaleType4KindE0ELNS_15FloatRoundStyleE2ESK_EENS1_15EpilogueDefaultEEEEEvvEEEEvNT_6ParamsE)
	.align		4
        /*000c*/ 	.word	index@(__assertfail)
	.align		4
        /*0010*/ 	.word	0x00000000
	.align		4
        /*0014*/ 	.word	0xfffffffe
	.align		4
        /*0018*/ 	.word	0x00000000
	.align		4
        /*001c*/ 	.word	0xfffffffd
	.align		4
        /*0020*/ 	.word	0x00000000
	.align		4
        /*0024*/ 	.word	0xfffffffc


//--------------------- .nv.constant4             --------------------------
	.section	.nv.constant4,"a",@progbits
	.align	8
	.align		8
.nv.constant4:
        /*0000*/ 	.dword	__assertfail
	.align		8
        /*0008*/ 	.dword	__unnamed_1
	.align		8
        /*0010*/ 	.dword	_ZN40_INTERNAL_739fae81_4_k_cu_115901ca_188054cuda3std3__45__cpo5beginE
	.align		8
        /*0018*/ 	.dword	_ZN40_INTERNAL_739fae81_4_k_cu_115901ca_188054cuda3std3__45__cpo3endE
	.align		8
        /*0020*/ 	.dword	_ZN40_INTERNAL_739fae81_4_k_cu_115901ca_188054cuda3std3__45__cpo6cbeginE
	.align		8
        /*0028*/ 	.dword	_ZN40_INTERNAL_739fae81_4_k_cu_115901ca_188054cuda3std3__45__cpo4cendE
	.align		8
        /*0030*/ 	.dword	_ZN40_INTERNAL_739fae81_4_k_cu_115901ca_188054cuda3std3__442_GLOBAL__N__739fae81_4_k_cu_115901ca_188056ignoreE
	.align		8
        /*0038*/ 	.dword	_ZN40_INTERNAL_739fae81_4_k_cu_115901ca_188054cuda3std3__419piecewise_constructE
	.align		8
        /*0040*/ 	.dword	_ZN40_INTERNAL_739fae81_4_k_cu_115901ca_188054cuda3std3__48in_placeE
	.align		8
        /*0048*/ 	.dword	_ZN40_INTERNAL_739fae81_4_k_cu_115901ca_188054cuda3std6ranges3__45__cpo4swapE
	.align		8
        /*0050*/ 	.dword	_ZN40_INTERNAL_739fae81_4_k_cu_115901ca_188054cuda3std6ranges3__45__cpo9iter_moveE
	.align		8
        /*0058*/ 	.dword	_ZN40_INTERNAL_739fae81_4_k_cu_115901ca_188054cute7productE
	.align		8
        /*0060*/ 	.dword	_ZN40_INTERNAL_739fae81_4_k_cu_115901ca_188054cute1_E
	.align		8
        /*0068*/ 	.dword	$str$22
	.align		8
        /*0070*/ 	.dword	$str$23


//--------------------- .text._ZN7cutlass13device_kernelINS_4gemm6kernel13GemmUniversalIN4cute5tupleIJiiiiEEENS1_10collective13CollectiveMmaINS1_34MainloopSm90TmaGmmaWarpSpecializedILi4ENS5_IJNS4_1CILi2EEENSA_ILi1EEESC_EEENS1_35KernelTmaWarpSpecializedCooperativeEEENS5_IJNSA_ILi256EEENSA_ILi128EEENSA_ILi64EEEEEENS_6half_tENS5_IJlSC_lEEESK_SL_NS4_8TiledMMAINS4_8MMA_AtomIJNS4_4SM904GMMA26MMA_64x128x16_F32F16F16_SSILNSP_5MajorE0ELSR_0ELNSP_7ScaleInE1ELSS_1EEEEEENS4_6LayoutISD_NS5_IJSC_NSA_ILi0EEESW_EEEEENS5_IJNS4_10UnderscoreESZ_SZ_EEEEENS4_13SM90_TMA_LOADENS4_14ComposedLayoutINS4_7SwizzleILi3ELi4ELi3EEENS4_18smem_ptr_flag_bitsILi16EEENSV_INS5_IJNSA_ILi8EEESI_EEENS5_IJSI_SC_EEEEEEEvNS4_8identityENS4_23SM90_TMA_LOAD_MULTICASTES1C_vS1D_EENS_8epilogue10collective6detail29Sm90TmaWarpSpecializedAdapterINS1H_15DefaultEpilogueISK_SL_SL_NS1G_6thread17LinearCombinationISK_Li1EffLNS1L_9ScaleType4KindE0ELNS_15FloatRoundStyleE2ESK_EENS1_15EpilogueDefaultEEEEEvvEEEEvNT_6ParamsE --------------------------
	.section	.text._ZN7cutlass13device_kernelINS_4gemm6kernel13GemmUniversalIN4cute5tupleIJiiiiEEENS1_10collective13CollectiveMmaINS1_34MainloopSm90TmaGmmaWarpSpecializedILi4ENS5_IJNS4_1CILi2EEENSA_ILi1EEESC_EEENS1_35KernelTmaWarpSpecializedCooperativeEEENS5_IJNSA_ILi256EEENSA_ILi128EEENSA_ILi64EEEEEENS_6half_tENS5_IJlSC_lEEESK_SL_NS4_8TiledMMAINS4_8MMA_AtomIJNS4_4SM904GMMA26MMA_64x128x16_F32F16F16_SSILNSP_5MajorE0ELSR_0ELNSP_7ScaleInE1ELSS_1EEEEEENS4_6LayoutISD_NS5_IJSC_NSA_ILi0EEESW_EEEEENS5_IJNS4_10UnderscoreESZ_SZ_EEEEENS4_13SM90_TMA_LOADENS4_14ComposedLayoutINS4_7SwizzleILi3ELi4ELi3EEENS4_18smem_ptr_flag_bitsILi16EEENSV_INS5_IJNSA_ILi8EEESI_EEENS5_IJSI_SC_EEEEEEEvNS4_8identityENS4_23SM90_TMA_LOAD_MULTICASTES1C_vS1D_EENS_8epilogue10collective6detail29Sm90TmaWarpSpecializedAdapterINS1H_15DefaultEpilogueISK_SL_SL_NS1G_6thread17LinearCombinationISK_Li1EffLNS1L_9ScaleType4KindE0ELNS_15FloatRoundStyleE2ESK_EENS1_15EpilogueDefaultEEEEEvvEEEEvNT_6ParamsE,"ax",@progbits
	.align	128
.text._ZN7cutlass13device_kernelINS_4gemm6kernel13GemmUniversalIN4cute5tupleIJiiiiEEENS1_10collective13CollectiveMmaINS1_34MainloopSm90TmaGmmaWarpSpecializedILi4ENS5_IJNS4_1CILi2EEENSA_ILi1EEESC_EEENS1_35KernelTmaWarpSpecializedCooperativeEEENS5_IJNSA_ILi256EEENSA_ILi128EEENSA_ILi64EEEEEENS_6half_tENS5_IJlSC_lEEESK_SL_NS4_8TiledMMAINS4_8MMA_AtomIJNS4_4SM904GMMA26MMA_64x128x16_F32F16F16_SSILNSP_5MajorE0ELSR_0ELNSP_7ScaleInE1ELSS_1EEEEEENS4_6LayoutISD_NS5_IJSC_NSA_ILi0EEESW_EEEEENS5_IJNS4_10UnderscoreESZ_SZ_EEEEENS4_13SM90_TMA_LOADENS4_14ComposedLayoutINS4_7SwizzleILi3ELi4ELi3EEENS4_18smem_ptr_flag_bitsILi16EEENSV_INS5_IJNSA_ILi8EEESI_EEENS5_IJSI_SC_EEEEEEEvNS4_8identityENS4_23SM90_TMA_LOAD_MULTICASTES1C_vS1D_EENS_8epilogue10collective6detail29Sm90TmaWarpSpecializedAdapterINS1H_15DefaultEpilogueISK_SL_SL_NS1G_6thread17LinearCombinationISK_Li1EffLNS1L_9ScaleType4KindE0ELNS_15FloatRoundStyleE2ESK_EENS1_15EpilogueDefaultEEEEEvvEEEEvNT_6ParamsE:
        .type           _ZN7cutlass13device_kernelINS_4gemm6kernel13GemmUniversalIN4cute5tupleIJiiiiEEENS1_10collective13CollectiveMmaINS1_34MainloopSm90TmaGmmaWarpSpecializedILi4ENS5_IJNS4_1CILi2EEENSA_ILi1EEESC_EEENS1_35KernelTmaWarpSpecializedCooperativeEEENS5_IJNSA_ILi256EEENSA_ILi128EEENSA_ILi64EEEEEENS_6half_tENS5_IJlSC_lEEESK_SL_NS4_8TiledMMAINS4_8MMA_AtomIJNS4_4SM904GMMA26MMA_64x128x16_F32F16F16_SSILNSP_5MajorE0ELSR_0ELNSP_7ScaleInE1ELSS_1EEEEEENS4_6LayoutISD_NS5_IJSC_NSA_ILi0EEESW_EEEEENS5_IJNS4_10UnderscoreESZ_SZ_EEEEENS4_13SM90_TMA_LOADENS4_14ComposedLayoutINS4_7SwizzleILi3ELi4ELi3EEENS4_18smem_ptr_flag_bitsILi16EEENSV_INS5_IJNSA_ILi8EEESI_EEENS5_IJSI_SC_EEEEEEEvNS4_8identityENS4_23SM90_TMA_LOAD_MULTICASTES1C_vS1D_EENS_8epilogue10collective6detail29Sm90TmaWarpSpecializedAdapterINS1H_15DefaultEpilogueISK_SL_SL_NS1G_6thread17LinearCombinationISK_Li1EffLNS1L_9ScaleType4KindE0ELNS_15FloatRoundStyleE2ESK_EENS1_15EpilogueDefaultEEEEEvvEEEEvNT_6ParamsE,@function
        .size           _ZN7cutlass13device_kernelINS_4gemm6kernel13GemmUniversalIN4cute5tupleIJiiiiEEENS1_10collective13CollectiveMmaINS1_34MainloopSm90TmaGmmaWarpSpecializedILi4ENS5_IJNS4_1CILi2EEENSA_ILi1EEESC_EEENS1_35KernelTmaWarpSpecializedCooperativeEEENS5_IJNSA_ILi256EEENSA_ILi128EEENSA_ILi64EEEEEENS_6half_tENS5_IJlSC_lEEESK_SL_NS4_8TiledMMAINS4_8MMA_AtomIJNS4_4SM904GMMA26MMA_64x128x16_F32F16F16_SSILNSP_5MajorE0ELSR_0ELNSP_7ScaleInE1ELSS_1EEEEEENS4_6LayoutISD_NS5_IJSC_NSA_ILi0EEESW_EEEEENS5_IJNS4_10UnderscoreESZ_SZ_EEEEENS4_13SM90_TMA_LOADENS4_14ComposedLayoutINS4_7SwizzleILi3ELi4ELi3EEENS4_18smem_ptr_flag_bitsILi16EEENSV_INS5_IJNSA_ILi8EEESI_EEENS5_IJSI_SC_EEEEEEEvNS4_8identityENS4_23SM90_TMA_LOAD_MULTICASTES1C_vS1D_EENS_8epilogue10collective6detail29Sm90TmaWarpSpecializedAdapterINS1H_15DefaultEpilogueISK_SL_SL_NS1G_6thread17LinearCombinationISK_Li1EffLNS1L_9ScaleType4KindE0ELNS_15FloatRoundStyleE2ESK_EENS1_15EpilogueDefaultEEEEEvvEEEEvNT_6ParamsE,(.L_x_323 - _ZN7cutlass13device_kernelINS_4gemm6kernel13GemmUniversalIN4cute5tupleIJiiiiEEENS1_10collective13CollectiveMmaINS1_34MainloopSm90TmaGmmaWarpSpecializedILi4ENS5_IJNS4_1CILi2EEENSA_ILi1EEESC_EEENS1_35KernelTmaWarpSpecializedCooperativeEEENS5_IJNSA_ILi256EEENSA_ILi128EEENSA_ILi64EEEEEENS_6half_tENS5_IJlSC_lEEESK_SL_NS4_8TiledMMAINS4_8MMA_AtomIJNS4_4SM904GMMA26MMA_64x128x16_F32F16F16_SSILNSP_5MajorE0ELSR_0ELNSP_7ScaleInE1ELSS_1EEEEEENS4_6LayoutISD_NS5_IJSC_NSA_ILi0EEESW_EEEEENS5_IJNS4_10UnderscoreESZ_SZ_EEEEENS4_13SM90_TMA_LOADENS4_14ComposedLayoutINS4_7SwizzleILi3ELi4ELi3EEENS4_18smem_ptr_flag_bitsILi16EEENSV_INS5_IJNSA_ILi8EEESI_EEENS5_IJSI_SC_EEEEEEEvNS4_8identityENS4_23SM90_TMA_LOAD_MULTICASTES1C_vS1D_EENS_8epilogue10collective6detail29Sm90TmaWarpSpecializedAdapterINS1H_15DefaultEpilogueISK_SL_SL_NS1G_6thread17LinearCombinationISK_Li1EffLNS1L_9ScaleType4KindE0ELNS_15FloatRoundStyleE2ESK_EENS1_15EpilogueDefaultEEEEEvvEEEEvNT_6ParamsE)
        .other          _ZN7cutlass13device_kernelINS_4gemm6kernel13GemmUniversalIN4cute5tupleIJiiiiEEENS1_10collective13CollectiveMmaINS1_34MainloopSm90TmaGmmaWarpSpecializedILi4ENS5_IJNS4_1CILi2EEENSA_ILi1EEESC_EEENS1_35KernelTmaWarpSpecializedCooperativeEEENS5_IJNSA_ILi256EEENSA_ILi128EEENSA_ILi64EEEEEENS_6half_tENS5_IJlSC_lEEESK_SL_NS4_8TiledMMAINS4_8MMA_AtomIJNS4_4SM904GMMA26MMA_64x128x16_F32F16F16_SSILNSP_5MajorE0ELSR_0ELNSP_7ScaleInE1ELSS_1EEEEEENS4_6LayoutISD_NS5_IJSC_NSA_ILi0EEESW_EEEEENS5_IJNS4_10UnderscoreESZ_SZ_EEEEENS4_13SM90_TMA_LOADENS4_14ComposedLayoutINS4_7SwizzleILi3ELi4ELi3EEENS4_18smem_ptr_flag_bitsILi16EEENSV_INS5_IJNSA_ILi8EEESI_EEENS5_IJSI_SC_EEEEEEEvNS4_8identityENS4_23SM90_TMA_LOAD_MULTICASTES1C_vS1D_EENS_8epilogue10collective6detail29Sm90TmaWarpSpecializedAdapterINS1H_15DefaultEpilogueISK_SL_SL_NS1G_6thread17LinearCombinationISK_Li1EffLNS1L_9ScaleType4KindE0ELNS_15FloatRoundStyleE2ESK_EENS1_15EpilogueDefaultEEEEEvvEEEEvNT_6ParamsE,@"STO_CUDA_ENTRY STV_DEFAULT"
_ZN7cutlass13device_kernelINS_4gemm6kernel13GemmUniversalIN4cute5tupleIJiiiiEEENS1_10collective13CollectiveMmaINS1_34MainloopSm90TmaGmmaWarpSpecializedILi4ENS5_IJNS4_1CILi2EEENSA_ILi1EEESC_EEENS1_35KernelTmaWarpSpecializedCooperativeEEENS5_IJNSA_ILi256EEENSA_ILi128EEENSA_ILi64EEEEEENS_6half_tENS5_IJlSC_lEEESK_SL_NS4_8TiledMMAINS4_8MMA_AtomIJNS4_4SM904GMMA26MMA_64x128x16_F32F16F16_SSILNSP_5MajorE0ELSR_0ELNSP_7ScaleInE1ELSS_1EEEEEENS4_6LayoutISD_NS5_IJSC_NSA_ILi0EEESW_EEEEENS5_IJNS4_10UnderscoreESZ_SZ_EEEEENS4_13SM90_TMA_LOADENS4_14ComposedLayoutINS4_7SwizzleILi3ELi4ELi3EEENS4_18smem_ptr_flag_bitsILi16EEENSV_INS5_IJNSA_ILi8EEESI_EEENS5_IJSI_SC_EEEEEEEvNS4_8identityENS4_23SM90_TMA_LOAD_MULTICASTES1C_vS1D_EENS_8epilogue10collective6detail29Sm90TmaWarpSpecializedAdapterINS1H_15DefaultEpilogueISK_SL_SL_NS1G_6thread17LinearCombinationISK_Li1EffLNS1L_9ScaleType4KindE0ELNS_15FloatRoundStyleE2ESK_EENS1_15EpilogueDefaultEEEEEvvEEEEvNT_6ParamsE:
[----:B------:R-:W0:Y:S01]  /*0000*/  LDC R1, c[0x0][0x28] ;  /* 0x00000a00ff017b82 */ /* 0x000e220000000800 */
[----:B------:R-:W1:Y:S01]  /*0010*/  S2R R18, SR_TID.X ;  /* 0x0000000000127919 */ /* 0x000e620000002100 */
[----:B------:R-:W-:Y:S01]  /*0020*/  ELECT P0, URZ, PT ;  /* 0x00000000003f782f */ /* 0x000fe20003800000 */
[----:B------:R-:W-:Y:S01]  /*0030*/  BSSY B0, `(.L_x_0) ;  /* 0x000000f000007945 */ /* 0x000fe20003800000 */
[--C-:B-1----:R-:W-:Y:S02]  /*0040*/  SHF.R.U32.HI R0, RZ, 0x5, R18.reuse ;  /* 0x00000005ff007819 */ /* 0x102fe40000011612 */
[----:B------:R-:W-:-:S03]  /*0050*/  SHF.R.U32.HI R3, RZ, 0x7, R18 ;  /* 0x00000007ff037819 */ /* 0x000fc60000011612 */
[----:B------:R-:W1:Y:S04]  /*0060*/  SHFL.IDX PT, R2, R0, RZ, 0x1f ;  /* 0x00001fff00027589 */ /* 0x000e6800000e0000 */
[----:B------:R2:W3:Y:S01]  /*0070*/  SHFL.IDX PT, R5, R3, RZ, 0x1f ;  /* 0x00001fff03057589 */ /* 0x0004e200000e0000 */
[----:B-1----:R-:W-:-:S13]  /*0080*/  ISETP.NE.OR P0, PT, R2, RZ, !P0 ;  /* 0x000000ff0200720c */ /* 0x002fda0004705670 */
[----:B0-23--:R-:W-:Y:S05]  /*0090*/  @P0 BRA `(.L_x_1) ;  /* 0x0000000000200947 */ /* 0x00dfea0003800000 */
[----:B------:R-:W-:Y:S02]  /*00a0*/  ULDC.64 UR4, c[0x0][0x198] ;  /* 0x0000660000047ab9 */ /* 0x000fe40000000a00 */
[----:B------:R-:W-:Y:S02]  /*00b0*/  UIADD3 UR6, UP0, UR4, 0xf0, URZ ;  /* 0x000000f004067890 */ /* 0x000fe4000ff1e03f */
[----:B------:R-:W-:Y:S02]  /*00c0*/  UIADD3 UR4, UP1, UR4, 0x1f0, URZ ;  /* 0x000001f004047890 */ /* 0x000fe4000ff3e03f */
[----:B------:R-:W-:Y:S02]  /*00d0*/  UIADD3.X UR7, URZ, UR5, URZ, UP0, !UPT ;  /* 0x000000053f077290 */ /* 0x000fe400087fe43f */
[----:B------:R-:W-:-:S07]  /*00e0*/  UIADD3.X UR5, URZ, UR5, URZ, UP1, !UPT ;  /* 0x000000053f057290 */ /* 0x000fce0008ffe43f */
[----:B------:R0:W-:Y:S02]  /*00f0*/  UTMACCTL.PF [UR6] ;  /* 0x00000000060079b9 */ /* 0x0001e40008040000 */
[----:B------:R0:W-:Y:S02]  /*0100*/  UTMACCTL.PF [UR4] ;  /* 0x00000000040079b9 */ /* 0x0001e40008040000 */
[----:B0-----:R-:W-:Y:S01]  /*0110*/  NOP ;  /* 0x0000000000007918 */ /* 0x001fe20000000000 */
.L_x_1:
[----:B------:R-:W-:Y:S05]  /*0120*/  BSYNC B0 ;  /* 0x0000000000007941 */ /* 0x000fea0003800000 */
.L_x_0:
[----:B------:R-:W0:Y:S02]  /*0130*/  SHFL.IDX PT, R3, R0, RZ, 0x1f ;  /* 0x00001fff00037589 */ /* 0x000e2400000e0000 */
[----:B0-----:R-:W-:-:S13]  /*0140*/  ISETP.NE.AND P0, PT, R3, RZ, PT ;  /* 0x000000ff0300720c */ /* 0x001fda0003f05270 */
[----:B------:R-:W-:Y:S05]  /*0150*/  @P0 BRA `(.L_x_2) ;  /* 0x0000000000580947 */ /* 0x000fea0003800000 */
[----:B------:R-:W0:Y:S01]  /*0160*/  S2UR UR8, SR_CgaCtaId ;  /* 0x00000000000879c3 */ /* 0x000e220000008800 */
[----:B------:R-:W-:Y:S01]  /*0170*/  UMOV UR4, 0x400 ;  /* 0x0000040000047882 */ /* 0x000fe20000000000 */
[----:B------:R-:W-:Y:S01]  /*0180*/  UMOV UR5, 0x1 ;  /* 0x0000000100057882 */ /* 0x000fe20000000000 */
[----:B------:R-:W-:Y:S01]  /*0190*/  UMOV UR6, 0x4 ;  /* 0x0000000400067882 */ /* 0x000fe20000000000 */
[----:B------:R-:W-:Y:S01]  /*01a0*/  ELECT P0, URZ, PT ;  /* 0x00000000003f782f */ /* 0x000fe20003800000 */
[----:B------:R-:W-:-:S04]  /*01b0*/  UIADD3 UR6, -UR6, 0x100000, URZ ;  /* 0x0010000006067890 */ /* 0x000fc8000fffe13f */
[----:B------:R-:W-:Y:S02]  /*01c0*/  USHF.L.U32 UR7, UR6, 0xb, URZ ;  /* 0x0000000b06077899 */ /* 0x000fe4000800063f */
[----:B------:R-:W-:Y:S02]  /*01d0*/  USHF.L.U32 UR6, UR6, 0x1, URZ ;  /* 0x0000000106067899 */ /* 0x000fe4000800063f */
[----:B0-----:R-:W-:Y:S02]  /*01e0*/  ULEA UR8, UR8, UR4, 0x18 ;  /* 0x0000000408087291 */ /* 0x001fe4000f8ec03f */
[----:B------:R-:W-:-:S04]  /*01f0*/  UIADD3 UR4, -UR5, 0x100000, URZ ;  /* 0x0010000005047890 */ /* 0x000fc8000fffe13f */
[----:B------:R-:W-:Y:S02]  /*0200*/  USHF.L.U32 UR5, UR4, 0xb, URZ ;  /* 0x0000000b04057899 */ /* 0x000fe4000800063f */
[----:B------:R-:W-:Y:S01]  /*0210*/  USHF.L.U32 UR4, UR4, 0x1, URZ ;  /* 0x0000000104047899 */ /* 0x000fe2000800063f */
[----:B------:R-:W0:Y:S11]  /*0220*/  FENCE.VIEW.ASYNC.S ;  /* 0x00000000000073c6 */ /* 0x000e360000000000 */
[----:B0-----:R0:W1:Y:S01]  /*0230*/  SYNCS.EXCH.64 URZ, [UR8], UR4 ;  /* 0x00000004083f75b2 */ /* 0x0010620008000100 */
[----:B------:R0:W2:Y:S01]  /*0240*/  SYNCS.EXCH.64 URZ, [UR8+0x20], UR6 ;  /* 0x00002006083f75b2 */ /* 0x0000a20008000100 */
[----:B------:R0:W3:Y:S01]  /*0250*/  SYNCS.EXCH.64 URZ, [UR8+0x8], UR4 ;  /* 0x00000804083f75b2 */ /* 0x0000e20008000100 */
[----:B------:R0:W4:Y:S01]  /*0260*/  SYNCS.EXCH.64 URZ, [UR8+0x28], UR6 ;  /* 0x00002806083f75b2 */ /* 0x0001220008000100 */
[----:B------:R0:W0:Y:S01]  /*0270*/  SYNCS.EXCH.64 URZ, [UR8+0x10], UR4 ;  /* 0x00001004083f75b2 */ /* 0x0000220008000100 */
[----:B------:R0:W0:Y:S01]  /*0280*/  SYNCS.EXCH.64 URZ, [UR8+0x30], UR6 ;  /* 0x00003006083f75b2 */ /* 0x0000220008000100 */
[----:B------:R0:W0:Y:S01]  /*0290*/  SYNCS.EXCH.64 URZ, [UR8+0x18], UR4 ;  /* 0x00001804083f75b2 */ /* 0x0000220008000100 */
[----:B------:R0:W0:Y:S01]  /*02a0*/  SYNCS.EXCH.64 URZ, [UR8+0x38], UR6 ;  /* 0x00003806083f75b2 */ /* 0x0000220008000100 */
[----:B------:R-:W-:Y:S01]  /*02b0*/  NOP ;  /* 0x0000000000007918 */ /* 0x000fe20000000000 */
.L_x_2:
[----:B------:R-:W-:Y:S01]  /*02c0*/  SHF.R.S32.HI R7, RZ, 0x1f, R18 ;  /* 0x0000001fff077819 */ /* 0x000fe20000011412 */
[----:B------:R-:W5:Y:S01]  /*02d0*/  SHFL.IDX PT, R0, R0, RZ, 0x1f ;  /* 0x00001fff00007589 */ /* 0x000f6200000e0000 */
[----:B0-----:R-:W0:Y:S01]  /*02e0*/  S2UR UR8, SR_CTAID.X ;  /* 0x00000000000879c3 */ /* 0x001e220000002500 */
[----:B------:R-:W-:Y:S02]  /*02f0*/  ELECT P0, URZ, PT ;  /* 0x00000000003f782f */ /* 0x000fe40003800000 */
[----:B------:R-:W-:Y:S01]  /*0300*/  LEA.HI R7, R7, R18, RZ, 0x7 ;  /* 0x0000001207077211 */ /* 0x000fe200078f38ff */
[----:B------:R-:W1:Y:S01]  /*0310*/  S2R R4, SR_CTAID.Y ;  /* 0x0000000000047919 */ /* 0x000e620000002600 */
[----:B------:R-:W-:Y:S01]  /*0320*/  SHF.R.S32.HI R8, RZ, 0x1f, R3 ;  /* 0x0000001fff087819 */ /* 0x000fe20000011403 */
[----:B------:R-:W-:Y:S01]  /*0330*/  ULDC UR4, c[0x0][0x150] ;  /* 0x0000540000047ab9 */ /* 0x000fe20000000800 */
[----:B------:R-:W-:Y:S01]  /*0340*/  LOP3.LUT R7, R7, 0xffffff80, RZ, 0xc0, !PT ;  /* 0xffffff8007077812 */ /* 0x000fe200078ec0ff */
[----:B------:R-:W-:Y:S01]  /*0350*/  NOP ;  /* 0x0000000000007918 */ /* 0x000fe20000000000 */
[----:B------:R-:W-:Y:S01]  /*0360*/  LEA.HI R8, R8, R3, RZ, 0x2 ;  /* 0x0000000308087211 */ /* 0x000fe200078f10ff */
[----:B------:R-:W2:Y:S01]  /*0370*/  LDC R10, c[0x0][0x144] ;  /* 0x00005100ff0a7b82 */ /* 0x000ea20000000800 */
[----:B------:R-:W-:Y:S01]  /*0380*/  NOP ;  /* 0x0000000000007918 */ /* 0x000fe20000000000 */
[----:B------:R-:W-:Y:S01]  /*0390*/  IMAD.IADD R6, R18, 0x1, -R7 ;  /* 0x0000000112067824 */ /* 0x000fe200078e0a07 */
[----:B------:R-:W-:-:S02]  /*03a0*/  LOP3.LUT R8, R8, 0x3ffffffc, RZ, 0xc0, !PT ;  /* 0x3ffffffc08087812 */ /* 0x000fc400078ec0ff */
[----:B------:R-:W-:Y:S02]  /*03b0*/  MOV R22, 0x1 ;  /* 0x0000000100167802 */ /* 0x000fe40000000f00 */
[----:B------:R-:W-:Y:S01]  /*03c0*/  SHF.R.S32.HI R7, RZ, 0x1f, R6 ;  /* 0x0000001fff077819 */ /* 0x000fe20000011406 */
[----:B------:R-:W-:Y:S01]  /*03d0*/  IMAD.IADD R8, R3, 0x1, -R8 ;  /* 0x0000000103087824 */ /* 0x000fe200078e0a08 */
[----:B------:R-:W3:Y:S01]  /*03e0*/  LDC R13, c[0x0][0x140] ;  /* 0x00005000ff0d7b82 */ /* 0x000ee20000000800 */
[----:B------:R-:W-:Y:S02]  /*03f0*/  ISETP.NE.AND P3, PT, R5, RZ, PT ;  /* 0x000000ff0500720c */ /* 0x000fe40003f65270 */
[----:B------:R-:W-:Y:S02]  /*0400*/  LEA.HI R7, R7, R6, RZ, 0x3 ;  /* 0x0000000607077211 */ /* 0x000fe400078f18ff */
[----:B-----5:R-:W-:Y:S02]  /*0410*/  ISETP.NE.OR P0, PT, R0, RZ, !P0 ;  /* 0x000000ff0000720c */ /* 0x020fe40004705670 */
[----:B------:R-:W-:-:S02]  /*0420*/  SHF.R.S32.HI R0, RZ, 0x3, R7 ;  /* 0x00000003ff007819 */ /* 0x000fc40000011407 */
[----:B------:R-:W-:Y:S02]  /*0430*/  SHF.R.S32.HI R7, RZ, 0x1f, R7 ;  /* 0x0000001fff077819 */ /* 0x000fe40000011407 */
[----:B0-----:R-:W-:Y:S02]  /*0440*/  I2FP.F32.U32 R9, UR8 ;  /* 0x0000000800097c45 */ /* 0x001fe40008201000 */
[----:B------:R-:W-:-:S03]  /*0450*/  LEA.HI R7, R7, R0, RZ, 0x2 ;  /* 0x0000000007077211 */ /* 0x000fc600078f10ff */
[----:B------:R-:W-:Y:S01]  /*0460*/  FMUL R9, R9, UR4 ;  /* 0x0000000409097c20 */ /* 0x000fe20008400000 */
[----:B------:R-:W-:Y:S01]  /*0470*/  LOP3.LUT R7, R7, 0xfffffffc, RZ, 0xc0, !PT ;  /* 0xfffffffc07077812 */ /* 0x000fe200078ec0ff */
[----:B------:R-:W-:Y:S01]  /*0480*/  VOTEU.ALL UP0, P0 ;  /* 0x00000000003f7886 */ /* 0x000fe20000000000 */
[----:B-1----:R-:W-:Y:S01]  /*0490*/  I2FP.F32.U32 R3, R4 ;  /* 0x0000000400037245 */ /* 0x002fe20000201000 */
[----:B------:R-:W-:Y:S01]  /*04a0*/  ULDC UR4, c[0x0][0x154] ;  /* 0x0000550000047ab9 */ /* 0x000fe20000000800 */
[----:B------:R-:W-:Y:S01]  /*04b0*/  VOTEU.ALL UP1, P0 ;  /* 0x00000000003f7886 */ /* 0x000fe20000020000 */
[----:B------:R-:W0:Y:S01]  /*04c0*/  F2I.U32.TRUNC.NTZ R9, R9 ;  /* 0x0000000900097305 */ /* 0x000e22000020f000 */
[----:B------:R-:W-:Y:S01]  /*04d0*/  IMAD.IADD R7, R0, 0x1, -R7 ;  /* 0x0000000100077824 */ /* 0x000fe200078e0a07 */
[----:B------:R-:W1:Y:S01]  /*04e0*/  @!UP0 S2UR UR7, SR_CgaCtaId ;  /* 0x00000000000789c3 */ /* 0x000e620000008800 */
[----:B------:R-:W-:Y:S01]  /*04f0*/  FMUL R12, R3, UR4 ;  /* 0x00000004030c7c20 */ /* 0x000fe20008400000 */
[----:B------:R-:W-:Y:S01]  /*0500*/  UMOV UR4, 0x20 ;  /* 0x0000002000047882 */ /* 0x000fe20000000000 */
[----:B------:R-:W-:Y:S01]  /*0510*/  IMAD R8, R8, 0x4, R7 ;  /* 0x0000000408087824 */ /* 0x000fe200078e0207 */
[----:B------:R-:W-:Y:S01]  /*0520*/  @!UP0 UMOV UR6, 0x400 ;  /* 0x0000040000068882 */ /* 0x000fe20000000000 */
[----:B------:R-:W-:-:S04]  /*0530*/  @!UP0 UIADD3 UR4, -UR4, 0x100000, URZ ;  /* 0x0010000004048890 */ /* 0x000fc8000fffe13f */
[----:B------:R-:W-:Y:S02]  /*0540*/  @!UP0 USHF.L.U32 UR5, UR4, 0xb, URZ ;  /* 0x0000000b04058899 */ /* 0x000fe4000800063f */
[----:B------:R-:W-:Y:S01]  /*0550*/  @!UP0 USHF.L.U32 UR4, UR4, 0x1, URZ ;  /* 0x0000000104048899 */ /* 0x000fe2000800063f */
[----:B---3--:R-:W-:Y:S01]  /*0560*/  ISETP.EQ.U32.AND P2, PT, R13, 0x1, PT ;  /* 0x000000010d00780c */ /* 0x008fe20003f42070 */
[----:B------:R-:W3:Y:S01]  /*0570*/  F2I.U32.TRUNC.NTZ R12, R12 ;  /* 0x0000000c000c7305 */ /* 0x000ee2000020f000 */
[----:B------:R-:W-:Y:S01]  /*0580*/  LEA.HI R0, R8, R8, RZ, 0x1 ;  /* 0x0000000808007211 */ /* 0x000fe200078f08ff */
[----:B------:R-:W5:Y:S03]  /*0590*/  LDC R7, c[0x0][0x148] ;  /* 0x00005200ff077b82 */ /* 0x000f660000000800 */
[----:B------:R-:W-:Y:S01]  /*05a0*/  LOP3.LUT R11, R0, 0xfffffffe, RZ, 0xc0, !PT ;  /* 0xfffffffe000b7812 */ /* 0x000fe200078ec0ff */
[----:B0-----:R-:W-:Y:S01]  /*05b0*/  IMAD.MOV R15, RZ, RZ, -R9 ;  /* 0x000000ffff0f7224 */ /* 0x001fe200078e0a09 */
[----:B------:R-:W-:-:S03]  /*05c0*/  SHF.R.S32.HI R9, RZ, 0x1f, R2 ;  /* 0x0000001fff097819 */ /* 0x000fc60000011402 */
[----:B--2---:R-:W-:Y:S01]  /*05d0*/  IMAD R3, R10, R15, UR8 ;  /* 0x000000080a037e24 */ /* 0x004fe2000f8e020f */
[----:B------:R-:W-:Y:S01]  /*05e0*/  LEA.HI R9, R9, R2, RZ, 0x2 ;  /* 0x0000000209097211 */ /* 0x000fe200078f10ff */
[C---:B------:R-:W-:Y:S02]  /*05f0*/  IMAD.IADD R0, R8.reuse, 0x1, -R11 ;  /* 0x0000000108007824 */ /* 0x040fe400078e0a0b */
[----:B------:R-:W-:Y:S01]  /*0600*/  IMAD.SHL.U32 R11, R8, 0x4, RZ ;  /* 0x00000004080b7824 */ /* 0x000fe200078e00ff */
[----:B------:R-:W-:Y:S01]  /*0610*/  LOP3.LUT R9, R9, 0xfffffffc, RZ, 0xc0, !PT ;  /* 0xfffffffc09097812 */ /* 0x000fe200078ec0ff */
[----:B---3--:R-:W-:Y:S01]  /*0620*/  IMAD.MOV R24, RZ, RZ, -R12 ;  /* 0x000000ffff187224 */ /* 0x008fe200078e0a0c */
[----:B------:R-:W-:Y:S01]  /*0630*/  ISETP.NE.AND P4, PT, R0, R3, PT ;  /* 0x000000030000720c */ /* 0x000fe20003f85270 */
[----:B-1----:R-:W-:Y:S01]  /*0640*/  @!UP0 ULEA UR6, UR7, UR6, 0x18 ;  /* 0x0000000607068291 */ /* 0x002fe2000f8ec03f */
[----:B------:R-:W-:Y:S01]  /*0650*/  LOP3.LUT R152, R8, 0xc, R11, 0x78, !PT ;  /* 0x0000000c08987812 */ /* 0x000fe200078e780b */
[----:B------:R-:W-:Y:S01]  /*0660*/  IMAD.IADD R0, R2, 0x1, -R9 ;  /* 0x0000000102007824 */ /* 0x000fe200078e0a09 */
[----:B------:R-:W-:Y:S01]  /*0670*/  VOTEU.ALL UP0, P0 ;  /* 0x00000000003f7886 */ /* 0x000fe20000000000 */
[----:B------:R-:W-:Y:S01]  /*0680*/  LOP3.LUT P0, RZ, R6, 0x7, RZ, 0xc0, !PT ;  /* 0x0000000706ff7812 */ /* 0x000fe2000780c0ff */
[----:B------:R-:W-:-:S02]  /*0690*/  VIADD R6, R5, 0xffffffff ;  /* 0xffffffff05067836 */ /* 0x000fc40000000000 */
[----:B------:R-:W-:Y:S01]  /*06a0*/  ISETP.NE.AND P1, PT, R0, 0x3, PT ;  /* 0x000000030000780c */ /* 0x000fe20003f25270 */
[----:B-----5:R-:W-:Y:S01]  /*06b0*/  IMAD R9, R7, R24, R4 ;  /* 0x0000001807097224 */ /* 0x020fe200078e0204 */
[----:B------:R-:W-:Y:S02]  /*06c0*/  ISETP.LT.U32.AND P0, PT, R152, 0x2, !P0 ;  /* 0x000000029800780c */ /* 0x000fe40004701070 */
[----:B------:R-:W-:Y:S01]  /*06d0*/  ISETP.EQ.OR P1, PT, R0, RZ, !P1 ;  /* 0x000000ff0000720c */ /* 0x000fe20004f22670 */
[----:B------:R-:W0:Y:S02]  /*06e0*/  FENCE.VIEW.ASYNC.S ;  /* 0x00000000000073c6 */ /* 0x000e240000000000 */
[----:B0-----:R0:W1:Y:S01]  /*06f0*/  @!UP0 SYNCS.EXCH.64 URZ, [UR6+0x50], UR4 ;  /* 0x00005004063f85b2 */ /* 0x0010620008000100 */
[----:B------:R-:W-:Y:S02]  /*0700*/  @P4 LEA.HI R2, R152, R152, RZ, 0x1 ;  /* 0x0000009898024211 */ /* 0x000fe400078f08ff */
[----:B------:R-:W-:-:S02]  /*0710*/  ISETP.EQ.AND P1, PT, R5, RZ, P1 ;  /* 0x000000ff0500720c */ /* 0x000fc40000f22270 */
[----:B------:R-:W-:Y:S02]  /*0720*/  @P4 SHF.R.S32.HI R2, RZ, 0x1, R2 ;  /* 0x00000001ff024819 */ /* 0x000fe40000011402 */
[----:B------:R-:W-:Y:S02]  /*0730*/  ISETP.GE.U32.AND P6, PT, R6, 0x2, PT ;  /* 0x000000020600780c */ /* 0x000fe40003fc6070 */
[----:B------:R-:W-:Y:S02]  /*0740*/  @P4 ISETP.NE.AND P5, PT, R2, R9, PT ;  /* 0x000000090200420c */ /* 0x000fe40003fa5270 */
[----:B------:R-:W-:Y:S02]  /*0750*/  SEL R9, RZ, 0x1, !P0 ;  /* 0x00000001ff097807 */ /* 0x000fe40004000000 */
[----:B------:R-:W-:Y:S02]  /*0760*/  @P4 SEL R22, RZ, 0x1, P5 ;  /* 0x00000001ff164807 */ /* 0x000fe40002800000 */
[----:B------:R-:W-:Y:S01]  /*0770*/  SEL R19, RZ, 0x1, !P1 ;  /* 0x00000001ff137807 */ /* 0x000fe20004800000 */
[----:B------:R0:W2:Y:S01]  /*0780*/  @!UP1 SYNCS.EXCH.64 URZ, [UR6+0x58], UR4 ;  /* 0x00005804063f95b2 */ /* 0x0000a20008000100 */
[----:B------:R-:W-:Y:S01]  /*0790*/  LOP3.LUT R22, R22, R9, RZ, 0xc0, !PT ;  /* 0x0000000916167212 */ /* 0x000fe200078ec0ff */
[----:B------:R-:W-:Y:S01]  /*07a0*/  NOP ;  /* 0x0000000000007918 */ /* 0x000fe20000000000 */
[----:B------:R-:W-:Y:S01]  /*07b0*/  SEL R19, R19, 0x2, P6 ;  /* 0x0000000213137807 */ /* 0x000fe20003000000 */
[----:B------:R-:W-:Y:S06]  /*07c0*/  @!P2 BRA `(.L_x_3) ;  /* 0x000000000008a947 */ /* 0x000fec0003800000 */
[----:B-12-4-:R-:W-:Y:S01]  /*07d0*/  UCGABAR_ARV ;  /* 0x00000000000079c7 */ /* 0x016fe20008000000 */
[----:B------:R-:W-:Y:S05]  /*07e0*/  BRA `(.L_x_4) ;  /* 0x0000000000047947 */ /* 0x000fea0003800000 */
.L_x_3:
[----:B-12-4-:R-:W-:Y:S01]  /*07f0*/  NOP ;  /* 0x0000000000007918 */ /* 0x016fe20000000000 */
.L_x_4:
[----:B------:R-:W1:Y:S01]  /*0800*/  LDC R2, c[0x0][0x65c] ;  /* 0x00019700ff027b82 */ /* 0x000e620000000800 */
[----:B------:R-:W-:Y:S02]  /*0810*/  IMAD.U32 R8, RZ, RZ, UR8 ;  /* 0x00000008ff087e24 */ /* 0x000fe4000f8e00ff */
[----:B------:R-:W-:Y:S01]  /*0820*/  IMAD.MOV.U32 R9, RZ, RZ, RZ ;  /* 0x000000ffff097224 */ /* 0x000fe200078e00ff */
[----:B-1----:R-:W-:-:S04]  /*0830*/  ISETP.NE.AND P1, PT, R2, 0x1, PT ;  /* 0x000000010200780c */ /* 0x002fc80003f25270 */
[----:B------:R-:W-:-:S09]  /*0840*/  P2R R5, PR, RZ, 0x2 ;  /* 0x00000002ff057803 */ /* 0x000fd20000000000 */
[----:B------:R-:W1:Y:S01]  /*0850*/  @P1 LDC R17, c[0x0][0x10] ;  /* 0x00000400ff111b82 */ /* 0x000e620000000800 */
[----:B------:R-:W-:Y:S02]  /*0860*/  @P1 IMAD.MOV.U32 R5, RZ, RZ, RZ ;  /* 0x000000ffff051224 */ /* 0x000fe400078e00ff */
[----:B------:R-:W-:-:S05]  /*0870*/  @P1 IMAD.MOV.U32 R13, RZ, RZ, RZ ;  /* 0x000000ffff0d1224 */ /* 0x000fca00078e00ff */
[----:B------:R-:W2:Y:S01]  /*0880*/  @!P1 LDC R11, c[0x0][0xc] ;  /* 0x00000300ff0b9b82 */ /* 0x000ea20000000800 */
[----:B-1----:R-:W-:-:S04]  /*0890*/  @P1 IMAD.WIDE.U32 R16, R17, UR8, R4 ;  /* 0x0000000811101c25 */ /* 0x002fc8000f8e0004 */
[----:B------:R-:W-:Y:S02]  /*08a0*/  @P1 IMAD.IADD R17, R17, 0x1, R13 ;  /* 0x0000000111111824 */ /* 0x000fe400078e020d */
[----:B--2---:R-:W-:-:S04]  /*08b0*/  @!P1 IMAD.WIDE.U32 R8, R4, R11, R8 ;  /* 0x0000000b04089225 */ /* 0x004fc800078e0008 */
[----:B------:R-:W-:Y:S02]  /*08c0*/  @!P1 IMAD.MOV.U32 R16, RZ, RZ, R8 ;  /* 0x000000ffff109224 */ /* 0x000fe400078e0008 */
[----:B------:R-:W-:Y:S01]  /*08d0*/  @!P1 IMAD.MOV.U32 R17, RZ, RZ, R9 ;  /* 0x000000ffff119224 */ /* 0x000fe200078e0009 */
[----:B------:R-:W-:Y:S06]  /*08e0*/  @!P2 BRA `(.L_x_5) ;  /* 0x00000000000ca947 */ /* 0x000fec0003800000 */
[----:B------:R-:W-:Y:S01]  /*08f0*/  UCGABAR_WAIT ;  /* 0x0000000000007dc7 */ /* 0x000fe20008000000 */
[----:B------:R-:W-:Y:S01]  /*0900*/  CCTL.IVALL ;  /* 0x00000000ff00798f */ /* 0x000fe20002000000 */
[----:B------:R-:W-:Y:S05]  /*0910*/  BRA `(.L_x_6) ;  /* 0x0000000000047947 */ /* 0x000fea0003800000 */
.L_x_5:
[----:B------:R-:W-:Y:S06]  /*0920*/  BAR.SYNC.DEFER_BLOCKING 0x0 ;  /* 0x0000000000007b1d */ /* 0x000fec0000010000 */
.L_x_6:
[----:B------:R-:W-:Y:S05]  /*0930*/  @!P3 BRA `(.L_x_7) ;  /* 0x000000a40078b947 */ /* 0x000fea0003800000 */
[----:B------:R-:W-:-:S13]  /*0940*/  ISETP.GT.U32.AND P0, PT, R6, 0x1, PT ;  /* 0x000000010600780c */ /* 0x000fda0003f04070 */
[----:B0-----:R-:W-:Y:S05]  /*0950*/  @P0 EXIT ;  /* 0x000000000000094d */ /* 0x001fea0003800000 */
[----:B------:R-:W-:Y:S01]  /*0960*/  ULDC.64 UR4, c[0x0][0x650] ;  /* 0x0001940000047ab9 */ /* 0x000fe20000000a00 */
[----:B------:R-:W-:Y:S01]  /*0970*/  PRMT R0, RZ, 0x7610, R0 ;  /* 0x00007610ff007816 */ /* 0x000fe20000000000 */
[----:B------:R-:W-:Y:S01]  /*0980*/  IMAD.MOV.U32 R154, RZ, RZ, -0x1 ;  /* 0xffffffffff9a7424 */ /* 0x000fe200078e00ff */
[----:B------:R-:W-:Y:S01]  /*0990*/  ISETP.GE.U32.AND P0, PT, R16, UR4, PT ;  /* 0x0000000410007c0c */ /* 0x000fe2000bf06070 */
[----:B------:R-:W-:Y:S01]  /*09a0*/  IMAD.MOV.U32 R23, RZ, RZ, -0x1 ;  /* 0xffffffffff177424 */ /* 0x000fe200078e00ff */
[----:B------:R-:W-:Y:S02]  /*09b0*/  MOV R153, 0xffffffff ;  /* 0xffffffff00997802 */ /* 0x000fe40000000f00 */
[----:B------:R-:W-:-:S13]  /*09c0*/  ISETP.GE.U32.AND.EX P0, PT, R17, UR5, PT, P0 ;  /* 0x0000000511007c0c */ /* 0x000fda000bf06100 */
[----:B------:R-:W-:Y:S05]  /*09d0*/  @P0 BRA `(.L_x_8) ;  /* 0x00000004002c0947 */ /* 0x000fea0003800000 */
[----:B------:R-:W0:Y:S01]  /*09e0*/  LDC.64 R20, c[0x0][0x628] ;  /* 0x00018a00ff147b82 */ /* 0x000e220000000a00 */
[----:B------:R-:W-:Y:S02]  /*09f0*/  IMAD.MOV.U32 R8, RZ, RZ, R16 ;  /* 0x000000ffff087224 */ /* 0x000fe400078e0010 */
[----:B------:R-:W-:-:S05]  /*0a00*/  IMAD.MOV.U32 R9, RZ, RZ, R17 ;  /* 0x000000ffff097224 */ /* 0x000fca00078e0011 */
[----:B------:R-:W1:Y:S08]  /*0a10*/  LDC R0, c[0x0][0x630] ;  /* 0x00018c00ff007b82 */ /* 0x000e700000000800 */
[----:B------:R-:W2:Y:S01]  /*0a20*/  LDC.64 R26, c[0x0][0x620] ;  /* 0x00018800ff1a7b82 */ /* 0x000ea20000000a00 */
[----:B0-----:R-:W-:-:S04]  /*0a30*/  ISETP.NE.U32.AND P0, PT, R20, RZ, PT ;  /* 0x000000ff1400720c */ /* 0x001fc80003f05070 */
[----:B------:R-:W-:-:S13]  /*0a40*/  ISETP.NE.AND.EX P0, PT, R21, RZ, PT, P0 ;  /* 0x000000ff1500720c */ /* 0x000fda0003f05300 */
[----:B-12---:R-:W-:Y:S05]  /*0a50*/  @!P0 BRA `(.L_x_9) ;  /* 0x0000000000288947 */ /* 0x006fea0003800000 */
[----:B------:R-:W0:Y:S02]  /*0a60*/  LDC R13, c[0x0][0x634] ;  /* 0x00018d00ff0d7b82 */ /* 0x000e240000000800 */
[----:B0-----:R-:W-:-:S05]  /*0a70*/  IADD3 R13, P0, R16, R13, RZ ;  /* 0x0000000d100d7210 */ /* 0x001fca0007f1e0ff */
[----:B------:R-:W-:-:S04]  /*0a80*/  IMAD.X R15, RZ, RZ, R17, P0 ;  /* 0x000000ffff0f7224 */ /* 0x000fc800000e0611 */
[----:B------:R-:W-:-:S04]  /*0a90*/  IMAD.WIDE.U32 R8, R15, R20, RZ ;  /* 0x000000140f087225 */ /* 0x000fc800078e00ff */
[----:B------:R-:W-:-:S04]  /*0aa0*/  IMAD.WIDE.U32 R10, P0, R13, R21, R8 ;  /* 0x000000150d0a7225 */ /* 0x000fc80007800008 */
[----:B------:R-:W-:-:S04]  /*0ab0*/  IMAD.WIDE.U32 R8, R13, R20, RZ ;  /* 0x000000140d087225 */ /* 0x000fc800078e00ff */
[----:B------:R-:W-:Y:S01]  /*0ac0*/  IMAD.X R13, RZ, RZ, RZ, P0 ;  /* 0x000000ffff0d7224 */ /* 0x000fe200000e06ff */
[----:B------:R-:W-:Y:S01]  /*0ad0*/  IADD3 RZ, P0, R9, R10, RZ ;  /* 0x0000000a09ff7210 */ /* 0x000fe20007f1e0ff */
[----:B------:R-:W-:-:S04]  /*0ae0*/  IMAD.MOV.U32 R12, RZ, RZ, R11 ;  /* 0x000000ffff0c7224 */ /* 0x000fc800078e000b */
[----:B------:R-:W-:-:S08]  /*0af0*/  IMAD.WIDE.U32.X R8, R15, R21, R12, P0 ;  /* 0x000000150f087225 */ /* 0x000fd000000e040c */
.L_x_9:
[----:B------:R-:W0:Y:S01]  /*0b00*/  LDC.64 R20, c[0x0][0x640] ;  /* 0x00019000ff147b82 */ /* 0x000e220000000a00 */
[--C-:B------:R-:W-:Y:S01]  /*0b10*/  SHF.R.U64 R28, R8, R0, R9.reuse ;  /* 0x00000000081c7219 */ /* 0x100fe20000001209 */
[----:B------:R-:W-:Y:S01]  /*0b20*/  IMAD R30, R7, R24, R4 ;  /* 0x00000018071e7224 */ /* 0x000fe200078e0204 */
[----:B------:R-:W-:Y:S01]  /*0b30*/  SHF.R.U32.HI R0, RZ, R0, R9 ;  /* 0x00000000ff007219 */ /* 0x000fe20000011609 */
[----:B------:R-:W-:Y:S01]  /*0b40*/  IMAD.MOV.U32 R23, RZ, RZ, 0x1 ;  /* 0x00000001ff177424 */ /* 0x000fe200078e00ff */
[----:B------:R-:W-:-:S03]  /*0b50*/  IADD3 R5, P0, RZ, -R28, RZ ;  /* 0x8000001cff057210 */ /* 0x000fc60007f1e0ff */
[----:B------:R-:W1:Y:S02]  /*0b60*/  LDC R6, c[0x0][0x618] ;  /* 0x00018600ff067b82 */ /* 0x000e640000000800 */
[----:B------:R-:W-:-:S04]  /*0b70*/  IMAD.X R9, RZ, RZ, ~R0, P0 ;  /* 0x000000ffff097224 */ /* 0x000fc800000e0e00 */
[-C--:B------:R-:W-:Y:S02]  /*0b80*/  IMAD R0, R9, R26.reuse, RZ ;  /* 0x0000001a09007224 */ /* 0x080fe400078e02ff */
[----:B------:R-:W2:Y:S01]  /*0b90*/  LDC R11, c[0x0][0x608] ;  /* 0x00018200ff0b7b82 */ /* 0x000ea20000000800 */
[----:B------:R-:W-:-:S04]  /*0ba0*/  IMAD.WIDE.U32 R8, R5, R26, R16 ;  /* 0x0000001a05087225 */ /* 0x000fc800078e0010 */
[----:B------:R-:W-:-:S03]  /*0bb0*/  IMAD R5, R5, R27, R0 ;  /* 0x0000001b05057224 */ /* 0x000fc600078e0200 */
[----:B------:R-:W3:Y:S01]  /*0bc0*/  LDC R12, c[0x0][0x658] ;  /* 0x00019600ff0c7b82 */ /* 0x000ee20000000800 */
[----:B0-----:R-:W-:Y:S02]  /*0bd0*/  ISETP.NE.U32.AND P0, PT, R20, RZ, PT ;  /* 0x000000ff1400720c */ /* 0x001fe40003f05070 */
[----:B------:R-:W-:Y:S01]  /*0be0*/  IADD3 R5, R9, R5, RZ ;  /* 0x0000000509057210 */ /* 0x000fe20007ffe0ff */
[----:B------:R-:W-:Y:S01]  /*0bf0*/  IMAD.MOV.U32 R9, RZ, RZ, -0x1 ;  /* 0xffffffffff097424 */ /* 0x000fe200078e00ff */
[----:B------:R-:W-:-:S03]  /*0c00*/  ISETP.NE.AND.EX P0, PT, R21, RZ, PT, P0 ;  /* 0x000000ff1500720c */ /* 0x000fc60003f05300 */
[----:B------:R-:W0:Y:S01]  /*0c10*/  LDC R15, c[0x0][0x600] ;  /* 0x00018000ff0f7b82 */ /* 0x000e220000000800 */
[-CC-:B-1----:R-:W-:Y:S02]  /*0c20*/  SHF.R.U64 R13, R8, R6.reuse, R5.reuse ;  /* 0x00000006080d7219 */ /* 0x182fe40000001205 */
[----:B------:R-:W-:-:S05]  /*0c30*/  SHF.R.U32.HI R0, RZ, R6, R5 ;  /* 0x00000006ff007219 */ /* 0x000fca0000011605 */
[----:B------:R-:W1:Y:S01]  /*0c40*/  LDC R14, c[0x0][0x648] ;  /* 0x00019200ff0e7b82 */ /* 0x000e620000000800 */
[-CC-:B--2---:R-:W-:Y:S02]  /*0c50*/  SHF.R.U64 R27, R13, R11.reuse, R0.reuse ;  /* 0x0000000b0d1b7219 */ /* 0x184fe40000001200 */
[----:B------:R-:W-:-:S05]  /*0c60*/  SHF.R.U32.HI R5, RZ, R11, R0 ;  /* 0x0000000bff057219 */ /* 0x000fca0000011600 */
[----:B------:R-:W2:Y:S01]  /*0c70*/  LDC R26, c[0x0][0x638] ;  /* 0x00018e00ff1a7b82 */ /* 0x000ea20000000800 */
[-CC-:B---3--:R-:W-:Y:S02]  /*0c80*/  SHF.R.U64 R24, R27, R12.reuse, R5.reuse ;  /* 0x0000000c1b187219 */ /* 0x188fe40000001205 */
[-C--:B------:R-:W-:Y:S02]  /*0c90*/  SHF.L.U32 R0, R9, R12.reuse, RZ ;  /* 0x0000000c09007219 */ /* 0x080fe400000006ff */
[----:B------:R-:W-:Y:S01]  /*0ca0*/  SHF.R.U32.HI R5, RZ, R12, R5 ;  /* 0x0000000cff057219 */ /* 0x000fe20000011605 */
[----:B------:R-:W-:Y:S01]  /*0cb0*/  IMAD.MOV.U32 R4, RZ, RZ, R24 ;  /* 0x000000ffff047224 */ /* 0x000fe200078e0018 */
[----:B------:R-:W-:Y:S01]  /*0cc0*/  LOP3.LUT R10, RZ, R0, RZ, 0x33, !PT ;  /* 0x00000000ff0a7212 */ /* 0x000fe200078e33ff */
[----:B------:R-:W3:Y:S01]  /*0cd0*/  LDC R25, c[0x0][0x610] ;  /* 0x00018400ff197b82 */ /* 0x000ee20000000800 */
[----:B------:R-:W-:Y:S05]  /*0ce0*/  @!P0 BRA `(.L_x_10) ;  /* 0x0000000000288947 */ /* 0x000fea0003800000 */
[----:B------:R-:W4:Y:S02]  /*0cf0*/  LDC R9, c[0x0][0x64c] ;  /* 0x00019300ff097b82 */ /* 0x000f240000000800 */
[----:B----4-:R-:W-:-:S05]  /*0d00*/  IADD3 R9, P0, R24, R9, RZ ;  /* 0x0000000918097210 */ /* 0x010fca0007f1e0ff */
        /* <DEDUP_REMOVED lines=8> */
.L_x_10:
[----:B-1----:R-:W-:Y:S01]  /*0d90*/  SHF.R.U64 R4, R4, R14, R5 ;  /* 0x0000000e04047219 */ /* 0x002fe20000001205 */
[----:B0-----:R-:W-:Y:S01]  /*0da0*/  VIADD R6, R15, 0xffffffff ;  /* 0xffffffff0f067836 */ /* 0x001fe20000000000 */
[----:B------:R-:W-:Y:S01]  /*0db0*/  SHF.L.U32 R0, R23, R12, RZ ;  /* 0x0000000c17007219 */ /* 0x000fe200000006ff */
[----:B------:R-:W-:Y:S01]  /*0dc0*/  IMAD.MOV.U32 R23, RZ, RZ, R28 ;  /* 0x000000ffff177224 */ /* 0x000fe200078e001c */
[----:B------:R-:W-:Y:S01]  /*0dd0*/  LOP3.LUT R5, R27, R10, RZ, 0xc0, !PT ;  /* 0x0000000a1b057212 */ /* 0x000fe200078ec0ff */
[----:B------:R-:W-:Y:S01]  /*0de0*/  IMAD.MOV R7, RZ, RZ, -R4 ;  /* 0x000000ffff077224 */ /* 0x000fe200078e0a04 */
[----:B------:R-:W-:Y:S02]  /*0df0*/  SEL R3, R3, R30, !P1 ;  /* 0x0000001e03037207 */ /* 0x000fe40004800000 */
[----:B------:R-:W-:Y:S01]  /*0e00*/  LOP3.LUT R6, R13, R6, RZ, 0xc0, !PT ;  /* 0x000000060d067212 */ /* 0x000fe200078ec0ff */
[----:B------:R-:W-:Y:S01]  /*0e10*/  IMAD R4, R0, R4, R5 ;  /* 0x0000000400047224 */ /* 0x000fe200078e0205 */
[----:B------:R-:W-:Y:S01]  /*0e20*/  MOV R5, 0x1 ;  /* 0x0000000100057802 */ /* 0x000fe20000000f00 */
[----:B--2---:R-:W-:-:S02]  /*0e30*/  IMAD R0, R7, R26, R24 ;  /* 0x0000001a07007224 */ /* 0x004fc400078e0218 */
[----:B---3--:R-:W-:Y:S02]  /*0e40*/  IMAD R3, R4, R25, R3 ;  /* 0x0000001904037224 */ /* 0x008fe400078e0203 */
[----:B------:R-:W-:Y:S01]  /*0e50*/  IMAD R4, R0, R15, R6 ;  /* 0x0000000f00047224 */ /* 0x000fe200078e0206 */
[----:B------:R-:W-:-:S04]  /*0e60*/  PRMT R0, R5, 0x7610, R0 ;  /* 0x0000761005007816 */ /* 0x000fc80000000000 */
[----:B------:R-:W-:Y:S02]  /*0e70*/  SEL R154, R4, R3, !P1 ;  /* 0x00000003049a7207 */ /* 0x000fe40004800000 */
[----:B------:R-:W-:-:S07]  /*0e80*/  SEL R153, R3, R4, !P1 ;  /* 0x0000000403997207 */ /* 0x000fce0004800000 */
.L_x_8:
[----:B------:R-:W-:-:S08]  /*0e90*/  NOP ;  /* 0x0000000000007918 */ /* 0x000fd00000000000 */
[----:B------:R-:W0:Y:S02]  /*0ea0*/  USETMAXREG.TRY_ALLOC.CTAPOOL UP0, 0xe8 ;  /* 0x000000e8000079c8 */ /* 0x000e240008000600 */
[----:B0-----:R-:W-:-:S13]  /*0eb0*/  PLOP3.LUT P0, PT, PT, PT, UP0, 0x80, 0x0 ;  /* 0x000000000000781c */ /* 0x001fda0003f0f008 */
[----:B------:R-:W-:Y:S05]  /*0ec0*/  @!P0 BRA `(.L_x_8) ;  /* 0xfffffffc00f08947 */ /* 0x000fea000383ffff */
[----:B------:R-:W-:Y:S01]  /*0ed0*/  ULDC.64 UR4, c[0x0][0x598] ;  /* 0x0001660000047ab9 */ /* 0x000fe20000000a00 */
[----:B------:R-:W-:Y:S01]  /*0ee0*/  ULDC.64 UR36, c[0x0][0x208] ;  /* 0x0000820000247ab9 */ /* 0x000fe20000000a00 */
[----:B------:R-:W-:-:S04]  /*0ef0*/  ISETP.NE.U32.AND P0, PT, RZ, UR4, PT ;  /* 0x00000004ff007c0c */ /* 0x000fc8000bf05070 */
[----:B------:R-:W-:-:S13]  /*0f00*/  ISETP.NE.AND.EX P0, PT, RZ, UR5, PT, P0 ;  /* 0x00000005ff007c0c */ /* 0x000fda000bf05300 */
[----:B------:R-:W-:Y:S05]  /*0f10*/  @!P0 BRA `(.L_x_11) ;  /* 0x00000000001c8947 */ /* 0x000fea0003800000 */
[----:B------:R-:W0:Y:S02]  /*0f20*/  LDC.64 R4, c[0x0][0x598] ;  /* 0x00016600ff047b82 */ /* 0x000e240000000a00 */
[----:B0-----:R-:W2:Y:S02]  /*0f30*/  LDG.E.64 R4, desc[UR36][R4.64] ;  /* 0x0000002404047981 */ /* 0x001ea4000c1e1b00 */
[----:B--2---:R-:W-:-:S04]  /*0f40*/  ISETP.NE.U32.AND P0, PT, R4, RZ, PT ;  /* 0x000000ff0400720c */ /* 0x004fc80003f05070 */
[----:B------:R-:W-:-:S13]  /*0f50*/  ISETP.NE.AND.EX P0, PT, R5, RZ, PT, P0 ;  /* 0x000000ff0500720c */ /* 0x000fda0003f05300 */
[----:B------:R-:W-:Y:S05]  /*0f60*/  @!P0 BRA `(.L_x_11) ;  /* 0x0000000000088947 */ /* 0x000fea0003800000 */
[----:B------:R0:W5:Y:S01]  /*0f70*/  LD.E R155, desc[UR36][R4.64] ;  /* 0x00000024049b7980 */ /* 0x000162000c101900 */
[----:B------:R-:W-:Y:S05]  /*0f80*/  BRA `(.L_x_12) ;  /* 0x0000000000247947 */ /* 0x000fea0003800000 */
.L_x_11:
[----:B------:R-:W-:Y:S02]  /*0f90*/  ULDC.64 UR4, c[0x0][0x588] ;  /* 0x0001620000047ab9 */ /* 0x000fe40000000a00 */
[----:B------:R-:W-:-:S04]  /*0fa0*/  ISETP.NE.U32.AND P0, PT, RZ, UR4, PT ;  /* 0x00000004ff007c0c */ /* 0x000fc8000bf05070 */
[----:B------:R-:W-:-:S13]  /*0fb0*/  ISETP.NE.AND.EX P0, PT, RZ, UR5, PT, P0 ;  /* 0x00000005ff007c0c */ /* 0x000fda000bf05300 */
[----:B------:R-:W-:Y:S05]  /*0fc0*/  @!P0 BRA `(.L_x_13) ;  /* 0x00000000000c8947 */ /* 0x000fea0003800000 */
[----:B------:R-:W0:Y:S02]  /*0fd0*/  LDC.64 R4, c[0x0][0x588] ;  /* 0x00016200ff047b82 */ /* 0x000e240000000a00 */
[----:B0-----:R1:W5:Y:S01]  /*0fe0*/  LDG.E R155, desc[UR36][R4.64] ;  /* 0x00000024049b7981 */ /* 0x001362000c1e1900 */
[----:B------:R-:W-:Y:S05]  /*0ff0*/  BRA `(.L_x_12) ;  /* 0x0000000000087947 */ /* 0x000fea0003800000 */
.L_x_13:
[----:B------:R-:W-:Y:S02]  /*1000*/  ULDC UR4, c[0x0][0x580] ;  /* 0x0001600000047ab9 */ /* 0x000fe40000000800 */
[----:B------:R-:W-:-:S07]  /*1010*/  IMAD.U32 R155, RZ, RZ, UR4 ;  /* 0x00000004ff9b7e24 */ /* 0x000fce000f8e00ff */
.L_x_12:
[----:B------:R-:W-:Y:S02]  /*1020*/  ULDC.64 UR4, c[0x0][0x5a0] ;  /* 0x0001680000047ab9 */ /* 0x000fe40000000a00 */
[----:B------:R-:W-:-:S04]  /*1030*/  ISETP.NE.U32.AND P0, PT, RZ, UR4, PT ;  /* 0x00000004ff007c0c */ /* 0x000fc8000bf05070 */
[----:B------:R-:W-:-:S13]  /*1040*/  ISETP.NE.AND.EX P0, PT, RZ, UR5, PT, P0 ;  /* 0x00000005ff007c0c */ /* 0x000fda000bf05300 */
[----:B------:R-:W-:Y:S05]  /*1050*/  @!P0 BRA `(.L_x_14) ;  /* 0x00000000001c8947 */ /* 0x000fea0003800000 */
[----:B01----:R-:W0:Y:S02]  /*1060*/  LDC.64 R4, c[0x0][0x5a0] ;  /* 0x00016800ff047b82 */ /* 0x003e240000000a00 */
[----:B0-----:R-:W2:Y:S02]  /*1070*/  LDG.E.64 R4, desc[UR36][R4.64] ;  /* 0x0000002404047981 */ /* 0x001ea4000c1e1b00 */
[----:B--2---:R-:W-:-:S04]  /*1080*/  ISETP.NE.U32.AND P0, PT, R4, RZ, PT ;  /* 0x000000ff0400720c */ /* 0x004fc80003f05070 */
[----:B------:R-:W-:-:S13]  /*1090*/  ISETP.NE.AND.EX P0, PT, R5, RZ, PT, P0 ;  /* 0x000000ff0500720c */ /* 0x000fda0003f05300 */
[----:B------:R-:W-:Y:S05]  /*10a0*/  @!P0 BRA `(.L_x_14) ;  /* 0x0000000000088947 */ /* 0x000fea0003800000 */
[----:B------:R0:W5:Y:S01]  /*10b0*/  LD.E R156, desc[UR36][R4.64] ;  /* 0x00000024049c7980 */ /* 0x000162000c101900 */
[----:B------:R-:W-:Y:S05]  /*10c0*/  BRA `(.L_x_15) ;  /* 0x0000000000247947 */ /* 0x000fea0003800000 */
.L_x_14:
[----:B------:R-:W-:Y:S02]  /*10d0*/  ULDC.64 UR4, c[0x0][0x590] ;  /* 0x0001640000047ab9 */ /* 0x000fe40000000a00 */
[----:B------:R-:W-:-:S04]  /*10e0*/  ISETP.NE.U32.AND P0, PT, RZ, UR4, PT ;  /* 0x00000004ff007c0c */ /* 0x000fc8000bf05070 */
[----:B------:R-:W-:-:S13]  /*10f0*/  ISETP.NE.AND.EX P0, PT, RZ, UR5, PT, P0 ;  /* 0x00000005ff007c0c */ /* 0x000fda000bf05300 */
[----:B------:R-:W-:Y:S05]  /*1100*/  @!P0 BRA `(.L_x_16) ;  /* 0x00000000000c8947 */ /* 0x000fea0003800000 */
[----:B------:R-:W2:Y:S02]  /*1110*/  LDC.64 R156, c[0x0][0x590] ;  /* 0x00016400ff9c7b82 */ /* 0x000ea40000000a00 */
[----:B--2---:R2:W5:Y:S01]  /*1120*/  LDG.E R156, desc[UR36][R156.64] ;  /* 0x000000249c9c7981 */ /* 0x004562000c1e1900 */
[----:B------:R-:W-:Y:S05]  /*1130*/  BRA `(.L_x_15) ;  /* 0x0000000000087947 */ /* 0x000fea0003800000 */
.L_x_16:
[----:B------:R-:W-:Y:S02]  /*1140*/  ULDC UR4, c[0x0][0x584] ;  /* 0x0001610000047ab9 */ /* 0x000fe40000000800 */
[----:B------:R-:W-:-:S07]  /*1150*/  IMAD.U32 R156, RZ, RZ, UR4 ;  /* 0x00000004ff9c7e24 */ /* 0x000fce000f8e00ff */
.L_x_15:
[----:B------:R-:W-:-:S13]  /*1160*/  LOP3.LUT P0, RZ, R0, 0xff, RZ, 0xc0, !PT ;  /* 0x000000ff00ff7812 */ /* 0x000fda000780c0ff */
[----:B------:R-:W-:Y:S05]  /*1170*/  @!P0 EXIT ;  /* 0x000000000000894d */ /* 0x000fea0003800000 */
[----:B------:R-:W-:Y:S01]  /*1180*/  ULDC UR4, c[0x0][0x28c] ;  /* 0x0000a30000047ab9 */ /* 0x000fe20000000800 */
[----:B------:R-:W-:Y:S01]  /*1190*/  LOP3.LUT R166, R19, 0x1, RZ, 0xfc, !PT ;  /* 0x0000000113a67812 */ /* 0x000fe200078efcff */
[----:B------:R-:W-:Y:S01]  /*11a0*/  UIADD3 UR4, UR4, 0x3f, URZ ;  /* 0x0000003f04047890 */ /* 0x000fe2000fffe03f */
[----:B------:R-:W-:Y:S01]  /*11b0*/  UMOV UR38, URZ ;  /* 0x0000003f00267c82 */ /* 0x000fe20008000000 */
[----:B------:R-:W-:Y:S02]  /*11c0*/  UMOV UR39, URZ ;  /* 0x0000003f00277c82 */ /* 0x000fe40008000000 */
[----:B------:R-:W-:-:S04]  /*11d0*/  USHF.R.S32.HI UR5, URZ, 0x1f, UR4 ;  /* 0x0000001f3f057899 */ /* 0x000fc80008011404 */
[----:B------:R-:W-:-:S04]  /*11e0*/  ULEA.HI UR5, UR5, UR4, URZ, 0x6 ;  /* 0x0000000405057291 */ /* 0x000fc8000f8f303f */
[----:B------:R-:W-:-:S12]  /*11f0*/  USHF.R.S32.HI UR40, URZ, 0x6, UR5 ;  /* 0x000000063f287899 */ /* 0x000fd80008011405 */
.L_x_288:
[----:B------:R-:W-:Y:S01]  /*1200*/  LOP3.LUT R0, R18, 0x80, RZ, 0xc0, !PT ;  /* 0x0000008012007812 */ /* 0x000fe200078ec0ff */
[----:B---3--:R-:W3:Y:S01]  /*1210*/  S2UR UR7, SR_CgaCtaId ;  /* 0x00000000000779c3 */ /* 0x008ee20000008800 */
[----:B------:R-:W-:Y:S02]  /*1220*/  UMOV UR6, 0x400 ;  /* 0x0000040000067882 */ /* 0x000fe40000000000 */
[----:B------:R-:W-:-:S06]  /*1230*/  SHF.R.U32.HI R0, RZ, 0x7, R0 ;  /* 0x00000007ff007819 */ /* 0x000fcc0000011600 */
[----:B----4-:R-:W4:Y:S01]  /*1240*/  SHFL.IDX PT, R0, R0, RZ, 0x1f ;  /* 0x00001fff00007589 */ /* 0x010f2200000e0000 */
[----:B---3--:R-:W-:Y:S01]  /*1250*/  ULEA UR6, UR7, UR6, 0x18 ;  /* 0x0000000607067291 */ /* 0x008fe2000f8ec03f */
[----:B----4-:R-:W-:-:S13]  /*1260*/  R2UR UR4, R0 ;  /* 0x00000000000472ca */ /* 0x010fda00000e0000 */
[----:B------:R-:W-:-:S04]  /*1270*/  ULEA.HI UR5, UR4, UR4, URZ, 0x1 ;  /* 0x0000000404057291 */ /* 0x000fc8000f8f083f */
[----:B------:R-:W-:-:S04]  /*1280*/  ULOP3.LUT UR5, UR5, 0x7fffe, URZ, 0xc0, !UPT ;  /* 0x0007fffe05057892 */ /* 0x000fc8000f8ec03f */
[----:B------:R-:W-:-:S03]  /*1290*/  UIADD3 UR5, UR4, -UR5, URZ ;  /* 0x8000000504057290 */ /* 0x000fc6000fffe03f */
[----:B------:R-:W-:Y:S01]  /*12a0*/  ULDC UR4, c[0x0][0x28c] ;  /* 0x0000a30000047ab9 */ /* 0x000fe20000000800 */
[----:B------:R-:W-:Y:S01]  /*12b0*/  ULEA UR5, UR5, UR6, 0xd ;  /* 0x0000000605057291 */ /* 0x000fe2000f8e683f */
[----:B------:R-:W-:-:S03]  /*12c0*/  ISETP.LT.AND P0, PT, RZ, UR4, PT ;  /* 0x00000004ff007c0c */ /* 0x000fc6000bf01270 */
[----:B------:R-:W-:-:S04]  /*12d0*/  UIADD3 UR5, UR5, 0x100, URZ ;  /* 0x0000010005057890 */ /* 0x000fc8000fffe03f */
[----:B------:R-:W-:-:S04]  /*12e0*/  USHF.R.U32.HI UR5, URZ, 0x4, UR5 ;  /* 0x000000043f057899 */ /* 0x000fc80008011605 */
[----:B------:R-:W-:Y:S02]  /*12f0*/  ULOP3.LUT UR41, UR5, 0x3fff, URZ, 0xc0, !UPT ;  /* 0x00003fff05297892 */ /* 0x000fe4000f8ec03f */
[----:B-12---:R-:W-:Y:S10]  /*1300*/  @P0 BRA `(.L_x_17) ;  /* 0x0000000000400947 */ /* 0x006ff40003800000 */
[----:B------:R-:W-:Y:S01]  /*1310*/  MOV R0, 0x0 ;  /* 0x0000000000007802 */ /* 0x000fe20000000f00 */
[----:B------:R-:W-:Y:S01]  /*1320*/  ULDC.64 UR4, c[0x4][0x68] ;  /* 0x01001a0000047ab9 */ /* 0x000fe20000000a00 */
[----:B------:R-:W-:Y:S01]  /*1330*/  ULDC.64 UR6, c[0x4][0x8] ;  /* 0x0100020000067ab9 */ /* 0x000fe20000000a00 */
[----:B01----:R-:W-:Y:S01]  /*1340*/  IMAD.U32 R4, RZ, RZ, UR4 ;  /* 0x00000004ff047e24 */ /* 0x003fe2000f8e00ff */
[----:B------:R0:W1:Y:S01]  /*1350*/  LDC.64 R14, c[0x4][R0] ;  /* 0x01000000000e7b82 */ /* 0x0000620000000a00 */
[----:B------:R-:W-:Y:S01]  /*1360*/  IMAD.U32 R5, RZ, RZ, UR5 ;  /* 0x00000005ff057e24 */ /* 0x000fe2000f8e00ff */
[----:B------:R-:W-:Y:S01]  /*1370*/  ULDC.64 UR4, c[0x4][0x70] ;  /* 0x01001c0000047ab9 */ /* 0x000fe20000000a00 */
[----:B------:R-:W-:Y:S01]  /*1380*/  IMAD.U32 R10, RZ, RZ, UR6 ;  /* 0x00000006ff0a7e24 */ /* 0x000fe2000f8e00ff */
[----:B------:R-:W-:Y:S01]  /*1390*/  MOV R11, UR7 ;  /* 0x00000007000b7c02 */ /* 0x000fe20008000f00 */
[----:B------:R-:W-:Y:S02]  /*13a0*/  IMAD.U32 R6, RZ, RZ, UR4 ;  /* 0x00000004ff067e24 */ /* 0x000fe4000f8e00ff */
[----:B------:R-:W-:-:S02]  /*13b0*/  IMAD.U32 R7, RZ, RZ, UR5 ;  /* 0x00000005ff077e24 */ /* 0x000fc4000f8e00ff */
[----:B------:R-:W-:Y:S02]  /*13c0*/  IMAD.MOV.U32 R8, RZ, RZ, 0x1e1 ;  /* 0x000001e1ff087424 */ /* 0x000fe400078e00ff */
[----:B------:R-:W-:Y:S02]  /*13d0*/  IMAD.MOV.U32 R12, RZ, RZ, 0x1 ;  /* 0x00000001ff0c7424 */ /* 0x000fe400078e00ff */
[----:B0-----:R-:W-:-:S07]  /*13e0*/  IMAD.MOV.U32 R13, RZ, RZ, RZ ;  /* 0x000000ffff0d7224 */ /* 0x001fce00078e00ff */
[----:B------:R-:W-:-:S07]  /*13f0*/  LEPC R20, `(.L_x_17) ;  /* 0x000000001014794e */ /* 0x000fce0000000000 */
[----:B-12--5:R-:W-:Y:S05]  /*1400*/  CALL.ABS.NOINC R14 ;  /* 0x000000000e007343 */ /* 0x026fea0003c00000 */
.L_x_17:
[----:B------:R-:W-:-:S13]  /*1410*/  ISETP.NE.AND P0, PT, R166, 0x3, PT ;  /* 0x00000003a600780c */ /* 0x000fda0003f05270 */
[----:B------:R-:W-:Y:S05]  /*1420*/  @!P0 BRA `(.L_x_18) ;  /* 0x0000000000048947 */ /* 0x000fea0003800000 */
[----:B------:R-:W-:Y:S01]  /*1430*/  BPT.TRAP 0x1 ;  /* 0x000000040000795c */ /* 0x000fe20000300000 */
.L_x_18:
[----:B------:R-:W3:Y:S01]  /*1440*/  S2UR UR5, SR_CgaCtaId ;  /* 0x00000000000579c3 */ /* 0x000ee20000008800 */
[----:B------:R-:W-:Y:S01]  /*1450*/  UMOV UR4, 0x400 ;  /* 0x0000040000047882 */ /* 0x000fe20000000000 */
[----:B------:R-:W-:Y:S02]  /*1460*/  IMAD.U32 R0, RZ, RZ, UR38 ;  /* 0x00000026ff007e24 */ /* 0x000fe4000f8e00ff */
[----:B------:R-:W-:-:S03]  /*1470*/  IMAD.U32 R3, RZ, RZ, UR39 ;  /* 0x00000027ff037e24 */ /* 0x000fc6000f8e00ff */
[----:B------:R-:W-:Y:S01]  /*1480*/  SHF.L.U32 R0, R0, 0x1f, RZ ;  /* 0x0000001f00007819 */ /* 0x000fe200000006ff */
[----:B---3--:R-:W-:-:S06]  /*1490*/  ULEA UR4, UR5, UR4, 0x18 ;  /* 0x0000000405047291 */ /* 0x008fcc000f8ec03f */
[----:B------:R-:W-:-:S04]  /*14a0*/  IMAD.U32 R6, RZ, RZ, UR4 ;  /* 0x00000004ff067e24 */ /* 0x000fc8000f8e00ff */
[----:B------:R-:W-:-:S04]  /*14b0*/  IMAD R3, R3, 0x8, R6 ;  /* 0x0000000803037824 */ /* 0x000fc800078e0206 */
[----:B------:R3:W4:Y:S01]  /*14c0*/  SYNCS.PHASECHK.TRANS64.TRYWAIT P1, [R3+URZ], R0 ;  /* 0x00000000030075a7 */ /* 0x000722000802017f */
[----:B------:R-:W-:Y:S05]  /*14d0*/  @!P0 BRA `(.L_x_19) ;  /* 0x0000000000048947 */ /* 0x000fea0003800000 */
[----:B------:R-:W-:Y:S01]  /*14e0*/  BPT.TRAP 0x1 ;  /* 0x000000040000795c */ /* 0x000fe20000300000 */
.L_x_19:
[----:B----4-:R-:W-:Y:S05]  /*14f0*/  @P1 BRA `(.L_x_20) ;  /* 0x0000000000081947 */ /* 0x010fea0003800000 */
[----:B------:R-:W4:Y:S02]  /*1500*/  SYNCS.PHASECHK.TRANS64.TRYWAIT P1, [R3+URZ], R0 ;  /* 0x00000000030075a7 */ /* 0x000f24000802017f */
[----:B----4-:R-:W-:Y:S05]  /*1510*/  @!P1 BRA `(.L_x_21) ;  /* 0x000000ac00f09947 */ /* 0x010fea0003800000 */
.L_x_20:
[----:B------:R-:W-:-:S04]  /*1520*/  UISETP.LT.AND UP0, UPT, UR40, 0x1, UPT ;  /* 0x000000012800788c */ /* 0x000fc8000bf01270 */
[----:B------:R-:W-:-:S06]  /*1530*/  USEL UR4, UR40, 0x1, UP0 ;  /* 0x0000000128047887 */ /* 0x000fcc0008000000 */
[----:B---34-:R-:W-:Y:S01]  /*1540*/  IMAD.U32 R0, RZ, RZ, UR4 ;  /* 0x00000004ff007e24 */ /* 0x018fe2000f8e00ff */
[----:B------:R-:W-:Y:S05]  /*1550*/  WARPSYNC.ALL ;  /* 0x0000000000007948 */ /* 0x000fea0003800000 */
[----:B------:R-:W-:-:S04]  /*1560*/  IADD3 R0, -R0, UR40, RZ ;  /* 0x0000002800007c10 */ /* 0x000fc8000fffe1ff */
[----:B------:R-:W-:Y:S02]  /*1570*/  ISETP.GE.AND P1, PT, R0, 0x1, PT ;  /* 0x000000010000780c */ /* 0x000fe40003f26270 */
[----:B------:R-:W-:Y:S01]  /*1580*/  R2UR UR4, R6 ;  /* 0x00000000060472ca */ /* 0x000fe200000e0000 */
[----:B------:R-:W-:Y:S01]  /*1590*/  WARPGROUP.ARRIVE ;  /* 0x00000000000079c5 */ /* 0x000fe20000000000 */
[----:B------:R-:W-:Y:S01]  /*15a0*/  UMOV UR9, 0x40000040 ;  /* 0x4000004000097882 */ /* 0x000fe20000000000 */
[----:B------:R-:W-:-:S10]  /*15b0*/  UMOV UR11, 0x40000040 ;  /* 0x40000040000b7882 */ /* 0x000fd40000000000 */
[----:B------:R-:W-:-:S04]  /*15c0*/  UIADD3 UR4, UR4, 0x20100, URZ ;  /* 0x0002010004047890 */ /* 0x000fc8000fffe03f */
[----:B------:R-:W-:-:S04]  /*15d0*/  USHF.R.U32.HI UR4, URZ, 0x4, UR4 ;  /* 0x000000043f047899 */ /* 0x000fc80008011604 */
[----:B------:R-:W-:Y:S02]  /*15e0*/  ULOP3.LUT UR5, UR4, 0x3fff, URZ, 0xc0, !UPT ;  /* 0x00003fff04057892 */ /* 0x000fe4000f8ec03f */
[----:B------:R-:W-:Y:S02]  /*15f0*/  ULOP3.LUT UR4, UR41, 0x10000, URZ, 0xfc, !UPT ;  /* 0x0001000029047892 */ /* 0x000fe4000f8efc3f */
[----:B------:R-:W-:Y:S02]  /*1600*/  ULOP3.LUT UR5, UR5, 0x10000, URZ, 0xfc, !UPT ;  /* 0x0001000005057892 */ /* 0x000fe4000f8efc3f */
[----:B------:R-:W-:Y:S02]  /*1610*/  ULEA UR6, UR39, UR4, 0xb ;  /* 0x0000000427067291 */ /* 0x000fe4000f8e583f */
[----:B------:R-:W-:-:S05]  /*1620*/  ULEA UR7, UR39, UR5, 0xa ;  /* 0x0000000527077291 */ /* 0x000fca000f8e503f */
[----:B------:R-:W-:Y:S02]  /*1630*/  UMOV UR8, UR6 ;  /* 0x0000000600087c82 */ /* 0x000fe40008000000 */
[----:B------:R-:W-:Y:S02]  /*1640*/  UMOV UR10, UR7 ;  /* 0x00000007000a7c82 */ /* 0x000fe40008000000 */
[----:B------:R-:W-:Y:S01]  /*1650*/  HGMMA.64x128x16.F32 R88, gdesc[UR8], RZ, !UPT, gsb0 ;  /* 0x01e00000085879f0 */ /* 0x000fe2000c0008ff */
[----:B------:R-:W-:Y:S01]  /*1660*/  UIADD3 UR8, UR6, 0x400, URZ ;  /* 0x0000040006087890 */ /* 0x000fe2000fffe03f */
[----:B------:R-:W-:Y:S01]  /*1670*/  UMOV UR9, 0x40000040 ;  /* 0x4000004000097882 */ /* 0x000fe20000000000 */
[----:B------:R-:W-:Y:S02]  /*1680*/  WARPGROUP.DEPBAR.LE gsb0, 0x0 ;  /* 0x00008000000079c5 */ /* 0x000fe40000010000 */
[----:B------:R-:W-:-:S07]  /*1690*/  WARPGROUP.ARRIVE ;  /* 0x00000000000079c5 */ /* 0x000fce0000000000 */
[----:B------:R-:W-:Y:S01]  /*16a0*/  HGMMA.64x128x16.F32 R24, gdesc[UR8], RZ, !UPT, gsb0 ;  /* 0x01e00000081879f0 */ /* 0x000fe2000c0008ff */
[----:B------:R-:W-:Y:S02]  /*16b0*/  UIADD3 UR8, UR6, 0x2, URZ ;  /* 0x0000000206087890 */ /* 0x000fe4000fffe03f */
[----:B------:R-:W-:Y:S01]  /*16c0*/  UIADD3 UR10, UR7, 0x2, URZ ;  /* 0x00000002070a7890 */ /* 0x000fe2000fffe03f */
[----:B------:R-:W-:Y:S01]  /*16d0*/  UMOV UR9, 0x40000040 ;  /* 0x4000004000097882 */ /* 0x000fe20000000000 */
[----:B------:R-:W-:Y:S01]  /*16e0*/  UMOV UR11, 0x40000040 ;  /* 0x40000040000b7882 */ /* 0x000fe20000000000 */
[----:B------:R-:W-:Y:S02]  /*16f0*/  WARPGROUP.DEPBAR.LE gsb0, 0x0 ;  /* 0x00008000000079c5 */ /* 0x000fe40000010000 */
[----:B------:R-:W-:-:S06]  /*1700*/  WARPGROUP.ARRIVE ;  /* 0x00000000000079c5 */ /* 0x000fcc0000000000 */
[----:B------:R-:W-:Y:S01]  /*1710*/  HGMMA.64x128x16.F32 R88, gdesc[UR8], R88, gsb0 ;  /* 0x01e00000085879f0 */ /* 0x000fe20008000858 */
[----:B------:R-:W-:Y:S01]  /*1720*/  UIADD3 UR8, UR6, 0x402, URZ ;  /* 0x0000040206087890 */ /* 0x000fe2000fffe03f */
[----:B------:R-:W-:Y:S01]  /*1730*/  UMOV UR9, 0x40000040 ;  /* 0x4000004000097882 */ /* 0x000fe20000000000 */
[----:B------:R-:W-:Y:S02]  /*1740*/  WARPGROUP.DEPBAR.LE gsb0, 0x0 ;  /* 0x00008000000079c5 */ /* 0x000fe40000010000 */
[----:B------:R-:W-:-:S07]  /*1750*/  WARPGROUP.ARRIVE ;  /* 0x00000000000079c5 */ /* 0x000fce0000000000 */
[----:B------:R-:W-:Y:S01]  /*1760*/  HGMMA.64x128x16.F32 R24, gdesc[UR8], R24, gsb0 ;  /* 0x01e00000081879f0 */ /* 0x000fe20008000818 */
        /* <DEDUP_REMOVED lines=23> */
[----:B------:R-:W-:Y:S03]  /*18e0*/  HGMMA.64x128x16.F32 R24, gdesc[UR8], R24, gsb0 ;  /* 0x01e00000081879f0 */ /* 0x000fe60008000818 */
[----:B------:R-:W-:Y:S02]  /*18f0*/  WARPGROUP.DEPBAR.LE gsb0, 0x0 ;  /* 0x00008000000079c5 */ /* 0x000fe40000010000 */
[----:B------:R-:W-:Y:S05]  /*1900*/  @!P1 BRA `(.L_x_22) ;  /* 0x0000000400749947 */ /* 0x000fea0003800000 */
[----:B------:R-:W-:Y:S02]  /*1910*/  UIADD3 UR6, UR39, 0x1, URZ ;  /* 0x0000000127067890 */ /* 0x000fe4000fffe03f */
[----:B------:R-:W-:Y:S02]  /*1920*/  MOV R3, UR39 ;  /* 0x0000002700037c02 */ /* 0x000fe40008000f00 */
[----:B------:R-:W-:-:S04]  /*1930*/  UISETP.NE.AND UP0, UPT, UR6, 0x4, UPT ;  /* 0x000000040600788c */ /* 0x000fc8000bf05270 */
[----:B------:R-:W-:Y:S02]  /*1940*/  USEL UR7, URZ, 0x1, UP0 ;  /* 0x000000013f077887 */ /* 0x000fe40008000000 */
[----:B------:R-:W-:Y:S02]  /*1950*/  USEL UR6, UR6, URZ, UP0 ;  /* 0x0000003f06067287 */ /* 0x000fe40008000000 */
[----:B------:R-:W-:-:S06]  /*1960*/  ULOP3.LUT UR7, UR38, UR7, URZ, 0x3c, !UPT ;  /* 0x0000000726077292 */ /* 0x000fcc000f8e3c3f */
[----:B------:R-:W-:-:S07]  /*1970*/  IMAD.U32 R7, RZ, RZ, UR7 ;  /* 0x00000007ff077e24 */ /* 0x000fce000f8e00ff */
.L_x_29:
[----:B------:R-:W-:Y:S05]  /*1980*/  @!P0 BRA `(.L_x_23) ;  /* 0x0000000000048947 */ /* 0x000fea0003800000 */
[----:B------:R-:W-:Y:S01]  /*1990*/  BPT.TRAP 0x1 ;  /* 0x000000040000795c */ /* 0x000fe20000300000 */
.L_x_23:
[----:B------:R-:W3:Y:S01]  /*19a0*/  S2UR UR8, SR_CgaCtaId ;  /* 0x00000000000879c3 */ /* 0x000ee20000008800 */
[----:B------:R-:W-:Y:S01]  /*19b0*/  UMOV UR7, 0x400 ;  /* 0x0000040000077882 */ /* 0x000fe20000000000 */
[----:B01----:R-:W-:Y:S01]  /*19c0*/  IMAD.U32 R5, RZ, RZ, UR6 ;  /* 0x00000006ff057e24 */ /* 0x003fe2000f8e00ff */
[----:B------:R-:W-:Y:S01]  /*19d0*/  SHF.L.U32 R4, R7, 0x1f, RZ ;  /* 0x0000001f07047819 */ /* 0x000fe200000006ff */
[----:B---3--:R-:W-:-:S06]  /*19e0*/  ULEA UR7, UR8, UR7, 0x18 ;  /* 0x0000000708077291 */ /* 0x008fcc000f8ec03f */
[----:B------:R-:W-:-:S04]  /*19f0*/  IMAD.U32 R6, RZ, RZ, UR7 ;  /* 0x00000007ff067e24 */ /* 0x000fc8000f8e00ff */
[----:B------:R-:W-:-:S04]  /*1a00*/  IMAD R5, R5, 0x8, R6 ;  /* 0x0000000805057824 */ /* 0x000fc800078e0206 */
[----:B------:R0:W1:Y:S01]  /*1a10*/  SYNCS.PHASECHK.TRANS64.TRYWAIT P1, [R5+URZ], R4 ;  /* 0x00000004050075a7 */ /* 0x000062000802017f */
[----:B------:R-:W-:Y:S05]  /*1a20*/  @!P0 BRA `(.L_x_24) ;  /* 0x0000000000048947 */ /* 0x000fea0003800000 */
[----:B------:R-:W-:Y:S01]  /*1a30*/  BPT.TRAP 0x1 ;  /* 0x000000040000795c */ /* 0x000fe20000300000 */
.L_x_24:
[----:B-1----:R-:W-:Y:S05]  /*1a40*/  @P1 BRA `(.L_x_25) ;  /* 0x0000000000081947 */ /* 0x002fea0003800000 */
[----:B------:R-:W1:Y:S02]  /*1a50*/  SYNCS.PHASECHK.TRANS64.TRYWAIT P1, [R5+URZ], R4 ;  /* 0x00000004050075a7 */ /* 0x000e64000802017f */
[----:B-1----:R-:W-:Y:S05]  /*1a60*/  @!P1 BRA `(.L_x_26) ;  /* 0x000000a800b09947 */ /* 0x002fea0003800000 */
.L_x_25:
[----:B------:R-:W-:Y:S01]  /*1a70*/  ULEA UR7, UR6, UR4, 0xb ;  /* 0x0000000406077291 */ /* 0x000fe2000f8e583f */
[----:B------:R-:W-:Y:S01]  /*1a80*/  WARPGROUP.ARRIVE ;  /* 0x00000000000079c5 */ /* 0x000fe20000000000 */
[----:B------:R-:W-:Y:S01]  /*1a90*/  ULEA UR12, UR6, UR5, 0xa ;  /* 0x00000005060c7291 */ /* 0x000fe2000f8e503f */
[----:B------:R-:W-:Y:S01]  /*1aa0*/  UMOV UR9, 0x40000040 ;  /* 0x4000004000097882 */ /* 0x000fe20000000000 */
[----:B------:R-:W-:-:S03]  /*1ab0*/  UMOV UR11, 0x40000040 ;  /* 0x40000040000b7882 */ /* 0x000fc60000000000 */
[----:B------:R-:W-:Y:S02]  /*1ac0*/  UMOV UR8, UR7 ;  /* 0x0000000700087c82 */ /* 0x000fe40008000000 */
[----:B------:R-:W-:Y:S02]  /*1ad0*/  UMOV UR10, UR12 ;  /* 0x0000000c000a7c82 */ /* 0x000fe40008000000 */
        /* <DEDUP_REMOVED lines=44> */
[----:B------:R-:W-:Y:S01]  /*1da0*/  BPT.TRAP 0x1 ;  /* 0x000000040000795c */ /* 0x000fe20000300000 */
.L_x_27:
[----:B------:R-:W-:-:S13]  /*1db0*/  ISETP.NE.AND P1, PT, R22, RZ, PT ;  /* 0x000000ff1600720c */ /* 0x000fda0003f25270 */
[----:B01----:R-:W-:-:S04]  /*1dc0*/  @P1 IMAD R4, R3, 0x8, R6 ;  /* 0x0000000803041824 */ /* 0x003fc800078e0206 */
[----:B------:R-:W-:-:S05]  /*1dd0*/  @P1 VIADD R5, R4, 0x20 ;  /* 0x0000002004051836 */ /* 0x000fca0000000000 */
[----:B------:R-:W-:-:S04]  /*1de0*/  @P1 PRMT R5, R152, 0x654, R5 ;  /* 0x0000065498051816 */ /* 0x000fc80000000005 */
[----:B------:R0:W-:Y:S01]  /*1df0*/  @P1 SYNCS.ARRIVE.TRANS64.RED.A1T0 RZ, [R5+URZ], RZ ;  /* 0x000000ff05ff19a7 */ /* 0x0001e2000810043f */
[----:B------:R-:W-:-:S13]  /*1e00*/  ISETP.GT.U32.AND P1, PT, R19, 0x1, PT ;  /* 0x000000011300780c */ /* 0x000fda0003f24070 */
[----:B0-----:R-:W-:Y:S05]  /*1e10*/  @P1 BRA `(.L_x_28) ;  /* 0x0000000000041947 */ /* 0x001fea0003800000 */
[----:B------:R-:W-:Y:S01]  /*1e20*/  BPT.TRAP 0x1 ;  /* 0x000000040000795c */ /* 0x000fe20000300000 */
.L_x_28:
[----:B------:R-:W-:Y:S01]  /*1e30*/  UIADD3 UR6, UR6, 0x1, URZ ;  /* 0x0000000106067890 */ /* 0x000fe2000fffe03f */
[C---:B------:R-:W-:Y:S01]  /*1e40*/  ISETP.GT.AND P2, PT, R0.reuse, 0x1, PT ;  /* 0x000000010000780c */ /* 0x040fe20003f44270 */
[----:B------:R-:W-:Y:S02]  /*1e50*/  VIADD R3, R3, 0x1 ;  /* 0x0000000103037836 */ /* 0x000fe40000000000 */
[----:B------:R-:W-:Y:S01]  /*1e60*/  UISETP.NE.AND UP0, UPT, UR6, 0x4, UPT ;  /* 0x000000040600788c */ /* 0x000fe2000bf05270 */
[----:B------:R-:W-:Y:S02]  /*1e70*/  VIADD R0, R0, 0xffffffff ;  /* 0xffffffff00007836 */ /* 0x000fe40000000000 */
[C---:B------:R-:W-:Y:S01]  /*1e80*/  ISETP.NE.AND P1, PT, R3.reuse, 0x4, PT ;  /* 0x000000040300780c */ /* 0x040fe20003f25270 */
[----:B------:R-:W-:Y:S02]  /*1e90*/  USEL UR7, URZ, 0x1, UP0 ;  /* 0x000000013f077887 */ /* 0x000fe40008000000 */
[----:B------:R-:W-:Y:S01]  /*1ea0*/  USEL UR6, UR6, URZ, UP0 ;  /* 0x0000003f06067287 */ /* 0x000fe20008000000 */
[----:B------:R-:W-:-:S03]  /*1eb0*/  SEL R3, R3, RZ, P1 ;  /* 0x000000ff03037207 */ /* 0x000fc60000800000 */
[----:B------:R-:W-:Y:S01]  /*1ec0*/  LOP3.LUT R7, R7, UR7, RZ, 0x3c, !PT ;  /* 0x0000000707077c12 */ /* 0x000fe2000f8e3cff */
[----:B------:R-:W-:Y:S07]  /*1ed0*/  @P2 BRA `(.L_x_29) ;  /* 0xfffffff800a82947 */ /* 0x000fee000383ffff */
.L_x_22:
[----:B------:R-:W3:Y:S02]  /*1ee0*/  LDC R0, c[0x0][0x28c] ;  /* 0x0000a300ff007b82 */ /* 0x000ee40000000800 */
[----:B---3--:R-:W-:-:S13]  /*1ef0*/  ISETP.GE.AND P1, PT, R0, 0x1, PT ;  /* 0x000000010000780c */ /* 0x008fda0003f26270 */
[----:B------:R-:W-:Y:S05]  /*1f00*/  @!P1 BRA `(.L_x_30) ;  /* 0x0000000000409947 */ /* 0x000fea0003800000 */
[----:B------:R-:W-:Y:S05]  /*1f10*/  @!P0 BRA `(.L_x_31) ;  /* 0x0000000000048947 */ /* 0x000fea0003800000 */
[----:B------:R-:W-:Y:S01]  /*1f20*/  BPT.TRAP 0x1 ;  /* 0x000000040000795c */ /* 0x000fe20000300000 */
.L_x_31:
[----:B------:R-:W-:Y:S01]  /*1f30*/  ISETP.NE.AND P0, PT, R22, RZ, PT ;  /* 0x000000ff1600720c */ /* 0x000fe20003f05270 */
[----:B------:R-:W-:-:S12]  /*1f40*/  UISETP.LT.AND UP1, UPT, UR40, 0x1, UPT ;  /* 0x000000012800788c */ /* 0x000fd8000bf21270 */
[----:B------:R-:W-:-:S05]  /*1f50*/  VOTEU.ANY UP0, P0 ;  /* 0x00000000003f7886 */ /* 0x000fca0000000100 */
[----:B------:R-:W-:-:S04]  /*1f60*/  @UP0 USEL UR4, UR40, 0x1, UP1 ;  /* 0x0000000128040887 */ /* 0x000fc80008800000 */
[----:B------:R-:W-:-:S06]  /*1f70*/  @UP0 UIADD3 UR4, UR39, UR40, -UR4 ;  /* 0x0000002827040290 */ /* 0x000fcc000fffe804 */
[----:B------:R-:W-:-:S05]  /*1f80*/  MOV R0, UR4 ;  /* 0x0000000400007c02 */ /* 0x000fca0008000f00 */
[----:B------:R-:W-:-:S05]  /*1f90*/  @P0 IMAD.SHL.U32 R0, R0, 0x8, RZ ;  /* 0x0000000800000824 */ /* 0x000fca00078e00ff */
[----:B------:R-:W-:-:S04]  /*1fa0*/  @P0 LOP3.LUT R0, R0, 0x18, RZ, 0xc0, !PT ;  /* 0x0000001800000812 */ /* 0x000fc800078ec0ff */
[----:B------:R-:W-:-:S04]  /*1fb0*/  @P0 IADD3 R3, R6, 0x20, R0 ;  /* 0x0000002006030810 */ /* 0x000fc80007ffe000 */
[----:B------:R-:W-:-:S04]  /*1fc0*/  @P0 PRMT R3, R152, 0x654, R3 ;  /* 0x0000065498030816 */ /* 0x000fc80000000003 */
[----:B------:R3:W-:Y:S01]  /*1fd0*/  @P0 SYNCS.ARRIVE.TRANS64.RED.A1T0 RZ, [R3+URZ], RZ ;  /* 0x000000ff03ff09a7 */ /* 0x0007e2000810043f */
[----:B------:R-:W-:-:S13]  /*1fe0*/  ISETP.GT.U32.AND P0, PT, R19, 0x1, PT ;  /* 0x000000011300780c */ /* 0x000fda0003f04070 */
[----:B---3--:R-:W-:Y:S05]  /*1ff0*/  @P0 BRA `(.L_x_30) ;  /* 0x0000000000040947 */ /* 0x008fea0003800000 */
[----:B------:R-:W-:Y:S01]  /*2000*/  BPT.TRAP 0x1 ;  /* 0x000000040000795c */ /* 0x000fe20000300000 */
.L_x_30:
[----:B------:R-:W3:Y:S01]  /*2010*/  LDC R6, c[0x0][0x288] ;  /* 0x0000a200ff067b82 */ /* 0x000ee20000000800 */
[--C-:B------:R-:W-:Y:S01]  /*2020*/  SHF.R.U32.HI R0, RZ, 0x2, R18.reuse ;  /* 0x00000002ff007819 */ /* 0x100fe20000011612 */
[----:B------:R-:W-:Y:S01]  /*2030*/  UIADD3 UR39, UR40, UR39, URZ ;  /* 0x0000002728277290 */ /* 0x000fe2000fffe03f */
[----:B01----:R-:W-:Y:S01]  /*2040*/  SHF.R.U32.HI R5, RZ, 0x7, R18 ;  /* 0x00000007ff057819 */ /* 0x003fe20000011612 */
[----:B------:R-:W-:Y:S01]  /*2050*/  IMAD.SHL.U32 R13, R154, 0x80, RZ ;  /* 0x000000809a0d7824 */ /* 0x000fe200078e00ff */
[----:B------:R-:W-:Y:S01]  /*2060*/  LOP3.LUT R3, R0, 0x7, RZ, 0xc0, !PT ;  /* 0x0000000700037812 */ /* 0x000fe200078ec0ff */
[----:B------:R-:W-:Y:S01]  /*2070*/  USHF.R.U32.HI UR4, URZ, 0x2, UR39 ;  /* 0x000000023f047899 */ /* 0x000fe20008011627 */
[----:B------:R-:W-:Y:S01]  /*2080*/  LOP3.LUT R4, R18, 0x60, RZ, 0xc0, !PT ;  /* 0x0000006012047812 */ /* 0x000fe200078ec0ff */
[----:B------:R-:W-:Y:S01]  /*2090*/  ULDC UR8, c[0x0][0x284] ;  /* 0x0000a10000087ab9 */ /* 0x000fe20000000800 */
[----:B------:R-:W-:Y:S01]  /*20a0*/  LOP3.LUT R0, R5, 0x1, RZ, 0xc0, !PT ;  /* 0x0000000105007812 */ /* 0x000fe200078ec0ff */
[----:B------:R-:W-:Y:S01]  /*20b0*/  ULOP3.LUT UR4, UR4, 0x1, URZ, 0xc0, !UPT ;  /* 0x0000000104047892 */ /* 0x000fe2000f8ec03f */
[----:B------:R-:W-:Y:S01]  /*20c0*/  SHF.R.U32.HI R10, RZ, 0x1, R4 ;  /* 0x00000001ff0a7819 */ /* 0x000fe20000011604 */
[----:B------:R-:W-:Y:S01]  /*20d0*/  UISETP.GT.U32.AND UP1, UPT, UR39, 0x3, UPT ;  /* 0x000000032700788c */ /* 0x000fe2000bf24070 */
[----:B------:R-:W-:Y:S01]  /*20e0*/  SHF.R.S32.HI R21, RZ, 0x1f, R23 ;  /* 0x0000001fff157819 */ /* 0x000fe20000011417 */
[----:B------:R-:W-:Y:S01]  /*20f0*/  IMAD.SHL.U32 R4, R0, 0x40, RZ ;  /* 0x0000004000047824 */ /* 0x000fe200078e00ff */
[--C-:B------:R-:W-:Y:S01]  /*2100*/  IADD3 R5, RZ, -R10, -R3.reuse ;  /* 0x8000000aff057210 */ /* 0x100fe20007ffe803 */
[----:B------:R-:W-:Y:S01]  /*2110*/  UISETP.NE.U32.AND UP0, UPT, UR4, 0x1, UPT ;  /* 0x000000010400788c */ /* 0x000fe2000bf05070 */
[----:B------:R-:W-:Y:S01]  /*2120*/  IMAD.WIDE R8, R153, 0x100, RZ ;  /* 0x0000010099087825 */ /* 0x000fe200078e02ff */
[----:B------:R-:W-:Y:S01]  /*2130*/  ULDC.64 UR6, c[0x0][0x5d0] ;  /* 0x0001740000067ab9 */ /* 0x000fe20000000a00 */
[----:B--2---:R-:W-:Y:S01]  /*2140*/  LOP3.LUT R157, R4, 0x40, R3, 0xe2, !PT ;  /* 0x00000040049d7812 */ /* 0x004fe200078ee203 */
[----:B------:R-:W-:Y:S01]  /*2150*/  UISETP.LT.U32.AND UP1, UPT, UR40, 0x4, UP1 ;  /* 0x000000042800788c */ /* 0x000fe20008f21070 */
[----:B------:R-:W-:Y:S01]  /*2160*/  LOP3.LUT R3, R18, 0x3, RZ, 0xc0, !PT ;  /* 0x0000000312037812 */ /* 0x000fe200078ec0ff */
[----:B------:R-:W-:Y:S01]  /*2170*/  UISETP.GT.U32.AND UP0, UPT, UR40, 0x3, !UP0 ;  /* 0x000000032800788c */ /* 0x000fe2000c704070 */
[----:B------:R-:W-:Y:S01]  /*2180*/  IMAD R4, R21, UR6, RZ ;  /* 0x0000000615047c24 */ /* 0x000fe2000f8e02ff */
[----:B---3--:R-:W-:Y:S01]  /*2190*/  ISETP.GE.AND P0, PT, R13, R6, PT ;  /* 0x000000060d00720c */ /* 0x008fe20003f06270 */
[----:B------:R-:W-:Y:S01]  /*21a0*/  IMAD R0, R0, -0x40, R5 ;  /* 0xffffffc000007824 */ /* 0x000fe200078e0205 */
[----:B------:R-:W-:Y:S01]  /*21b0*/  USEL UR5, URZ, 0x1, !UP1 ;  /* 0x000000013f057887 */ /* 0x000fe2000c800000 */
[----:B------:R-:W-:Y:S01]  /*21c0*/  IMAD R12, R3, -0x2, R6 ;  /* 0xfffffffe030c7824 */ /* 0x000fe200078e0206 */
[----:B------:R-:W-:Y:S01]  /*21d0*/  USEL UR4, URZ, 0x1, !UP0 ;  /* 0x000000013f047887 */ /* 0x000fe2000c000000 */
[----:B------:R-:W-:Y:S01]  /*21e0*/  IMAD.SHL.U32 R3, R153, 0x100, RZ ;  /* 0x0000010099037824 */ /* 0x000fe200078e00ff */
[----:B------:R-:W-:Y:S01]  /*21f0*/  ULOP3.LUT UR39, UR39, 0x3, URZ, 0xc0, !UPT ;  /* 0x0000000327277892 */ /* 0x000fe2000f8ec03f */
[----:B------:R-:W-:Y:S01]  /*2200*/  IMAD.SHL.U32 R6, R18, 0x2, RZ ;  /* 0x0000000212067824 */ /* 0x000fe200078e00ff */
[----:B------:R-:W-:Y:S01]  /*2210*/  ULOP3.LUT UR38, UR4, UR38, UR5, 0x96, !UPT ;  /* 0x0000002604267292 */ /* 0x000fe2000f8e9605 */
[----:B------:R-:W-:Y:S01]  /*2220*/  IMAD R11, R23, UR7, R4 ;  /* 0x00000007170b7c24 */ /* 0x000fe2000f8e0204 */
[----:B------:R-:W-:Y:S01]  /*2230*/  ISETP.GE.OR P0, PT, R3, UR8, P0 ;  /* 0x0000000803007c0c */ /* 0x000fe20008706670 */
[----:B------:R-:W-:Y:S01]  /*2240*/  IMAD.MOV.U32 R153, RZ, RZ, -0x1 ;  /* 0xffffffffff997424 */ /* 0x000fe200078e00ff */
[----:B------:R-:W-:-:S02]  /*2250*/  LOP3.LUT R6, R13, 0x6, R6, 0xf8, !PT ;  /* 0x000000060d067812 */ /* 0x000fc400078ef806 */
[----:B------:R-:W-:Y:S01]  /*2260*/  IADD3 R3, -R3, UR8, R0 ;  /* 0x0000000803037c10 */ /* 0x000fe2000fffe100 */
[----:B------:R-:W-:Y:S01]  /*2270*/  IMAD.IADD R0, R12, 0x1, -R13 ;  /* 0x000000010c007824 */ /* 0x000fe200078e0a0d */
[----:B------:R-:W-:Y:S02]  /*2280*/  SHF.R.S32.HI R7, RZ, 0x1f, R6 ;  /* 0x0000001fff077819 */ /* 0x000fe40000011406 */
[----:B------:R-:W-:Y:S01]  /*2290*/  LOP3.LUT R157, R8, R157, R10, 0xfe, !PT ;  /* 0x0000009d089d7212 */ /* 0x000fe200078efe0a */
[----:B------:R-:W-:-:S04]  /*22a0*/  IMAD.WIDE.U32 R4, R23, UR6, R6 ;  /* 0x0000000617047c25 */ /* 0x000fc8000f8e0006 */
[----:B------:R-:W-:Y:S01]  /*22b0*/  IMAD.IADD R11, R5, 0x1, R11 ;  /* 0x00000001050b7824 */ /* 0x000fe200078e020b */
[----:B------:R-:W-:Y:S01]  /*22c0*/  MOV R10, R4 ;  /* 0x00000004000a7202 */ /* 0x000fe20000000f00 */
[----:B------:R-:W-:Y:S06]  /*22d0*/  @P0 BRA `(.L_x_32) ;  /* 0x0000008400680947 */ /* 0x000fec0003800000 */
[----:B------:R-:W0:Y:S01]  /*22e0*/  LDC.64 R4, c[0x0][0x5c8] ;  /* 0x00017200ff047b82 */ /* 0x000e220000000a00 */
[----:B-----5:R-:W-:Y:S01]  /*22f0*/  FSETP.NEU.AND P0, PT, R156, RZ, PT ;  /* 0x000000ff9c00720b */ /* 0x020fe20003f0d000 */
[----:B------:R-:W-:Y:S01]  /*2300*/  BSSY B0, `(.L_x_32) ;  /* 0x0000857000007945 */ /* 0x000fe20003800000 */
[----:B------:R-:W-:-:S04]  /*2310*/  ISETP.GT.AND P3, PT, R3, RZ, PT ;  /* 0x000000ff0300720c */ /* 0x000fc80003f64270 */
[----:B------:R-:W-:Y:S01]  /*2320*/  ISETP.GT.AND P1, PT, R0, RZ, P3 ;  /* 0x000000ff0000720c */ /* 0x000fe20001f24270 */
[-C--:B0-----:R-:W-:Y:S02]  /*2330*/  IMAD R12, R9, R4.reuse, RZ ;  /* 0x00000004090c7224 */ /* 0x081fe400078e02ff */
[----:B------:R-:W-:-:S04]  /*2340*/  IMAD.WIDE.U32 R168, R157, R4, R10 ;  /* 0x000000049da87225 */ /* 0x000fc800078e000a */
[----:B------:R-:W-:-:S04]  /*2350*/  IMAD R11, R157, R5, R12 ;  /* 0x000000059d0b7224 */ /* 0x000fc800078e020c */
[----:B------:R-:W-:Y:S01]  /*2360*/  IMAD.IADD R167, R169, 0x1, R11 ;  /* 0x00000001a9a77824 */ /* 0x000fe200078e020b */
[----:B------:R-:W-:Y:S06]  /*2370*/  @!P0 BRA `(.L_x_33) ;  /* 0x0000006000088947 */ /* 0x000fec0003800000 */
[----:B------:R-:W0:Y:S01]  /*2380*/  LDC.64 R12, c[0x0][0x5b8] ;  /* 0x00016e00ff0c7b82 */ /* 0x000e220000000a00 */
[----:B------:R-:W-:-:S07]  /*2390*/  ULDC.64 UR4, c[0x0][0x5c0] ;  /* 0x0001700000047ab9 */ /* 0x000fce0000000a00 */
[----:B------:R-:W1:Y:S08]  /*23a0*/  LDC.64 R14, c[0x0][0x5b0] ;  /* 0x00016c00ff0e7b82 */ /* 0x000e700000000a00 */
[----:B------:R-:W2:Y:S01]  /*23b0*/  LDC.64 R10, c[0x0][0x5a8] ;  /* 0x00016a00ff0a7b82 */ /* 0x000ea20000000a00 */
[----:B0-----:R-:W-:-:S04]  /*23c0*/  IMAD R20, R21, R12, RZ ;  /* 0x0000000c15147224 */ /* 0x001fc800078e02ff */
[C---:B------:R-:W-:Y:S02]  /*23d0*/  IMAD R13, R23.reuse, R13, R20 ;  /* 0x0000000d170d7224 */ /* 0x040fe400078e0214 */
[----:B------:R-:W-:-:S04]  /*23e0*/  IMAD.WIDE.U32 R20, R23, R12, R6 ;  /* 0x0000000c17147225 */ /* 0x000fc800078e0006 */
[-C--:B-1----:R-:W-:Y:S02]  /*23f0*/  IMAD R154, R9, R14.reuse, RZ ;  /* 0x0000000e099a7224 */ /* 0x082fe400078e02ff */
[----:B------:R-:W-:Y:S02]  /*2400*/  IMAD.IADD R159, R21, 0x1, R13 ;  /* 0x00000001159f7824 */ /* 0x000fe400078e020d */
[----:B------:R-:W-:Y:S02]  /*2410*/  IMAD.MOV.U32 R158, RZ, RZ, R20 ;  /* 0x000000ffff9e7224 */ /* 0x000fe400078e0014 */
[C---:B------:R-:W-:Y:S02]  /*2420*/  IMAD R169, R157.reuse, R15, R154 ;  /* 0x0000000f9da97224 */ /* 0x040fe400078e029a */
[----:B------:R-:W-:-:S04]  /*2430*/  IMAD.WIDE.U32 R160, R157, R14, R158 ;  /* 0x0000000e9da07225 */ /* 0x000fc800078e009e */
[----:B------:R-:W-:Y:S01]  /*2440*/  IMAD.IADD R154, R161, 0x1, R169 ;  /* 0x00000001a19a7824 */ /* 0x000fe200078e02a9 */
[----:B--2---:R-:W-:-:S04]  /*2450*/  LEA R162, P0, R160, R10, 0x1 ;  /* 0x0000000aa0a27211 */ /* 0x004fc800078008ff */
[----:B------:R-:W-:-:S05]  /*2460*/  LEA.HI.X R163, R160, R11, R154, 0x1, P0 ;  /* 0x0000000ba0a37211 */ /* 0x000fca00000f0c9a */
[----:B------:R-:W2:Y:S01]  /*2470*/  @P1 LDG.E.LTC128B.U16 R154, desc[UR36][R162.64] ;  /* 0x00000024a29a1981 */ /* 0x000ea2000c1e1520 */
[----:B------:R-:W-:Y:S01]  /*2480*/  IMAD.WIDE.U32 R164, R157, R14, R6 ;  /* 0x0000000e9da47225 */ /* 0x000fe200078e0006 */
[----:B------:R-:W-:Y:S01]  /*2490*/  ISETP.GT.AND P2, PT, R0, 0x1, P3 ;  /* 0x000000010000780c */ /* 0x000fe20001f44270 */
[----:B------:R-:W-:Y:S01]  /*24a0*/  BSSY B1, `(.L_x_34) ;  /* 0x0000012000017945 */ /* 0x000fe20003800000 */
[----:B------:R-:W-:Y:S01]  /*24b0*/  LEA R160, P0, R168, UR4, 0x1 ;  /* 0x00000004a8a07c11 */ /* 0x000fe2000f8008ff */
[----:B------:R-:W-:Y:S02]  /*24c0*/  IMAD.IADD R165, R169, 0x1, R165 ;  /* 0x00000001a9a57824 */ /* 0x000fe400078e02a5 */
[----:B------:R-:W-:-:S04]  /*24d0*/  IMAD.WIDE.U32 R164, R23, R12, R164 ;  /* 0x0000000c17a47225 */ /* 0x000fc800078e00a4 */
[----:B--2---:R-:W-:-:S05]  /*24e0*/  HADD2.F32 R161, -RZ, R154.H0_H0 ;  /* 0x2000009affa17230 */ /* 0x004fca0000004100 */
[----:B------:R-:W-:-:S04]  /*24f0*/  FMUL R161, R161, R156 ;  /* 0x0000009ca1a17220 */ /* 0x000fc80000400000 */
[----:B------:R-:W-:Y:S01]  /*2500*/  FFMA R161, R88, R155, R161 ;  /* 0x0000009b58a17223 */ /* 0x000fe200000000a1 */
[----:B------:R-:W-:-:S04]  /*2510*/  IMAD.IADD R88, R13, 0x1, R165 ;  /* 0x000000010d587824 */ /* 0x000fc800078e02a5 */
[----:B------:R-:W-:Y:S02]  /*2520*/  F2FP.F16.F32.PACK_AB R163, RZ, R161 ;  /* 0x000000a1ffa3723e */ /* 0x000fe400000000ff */
[----:B------:R-:W-:Y:S02]  /*2530*/  LEA.HI.X R161, R168, UR5, R167, 0x1, P0 ;  /* 0x00000005a8a17c11 */ /* 0x000fe400080f0ca7 */
[----:B------:R-:W-:Y:S02]  /*2540*/  PRMT R165, R163, 0x7610, R165 ;  /* 0x00007610a3a57816 */ /* 0x000fe400000000a5 */
[----:B------:R-:W-:-:S03]  /*2550*/  LEA R162, P0, R164, R10, 0x1 ;  /* 0x0000000aa4a27211 */ /* 0x000fc600078008ff */
[----:B------:R0:W-:Y:S01]  /*2560*/  @P1 STG.E.U16 desc[UR36][R160.64], R165 ;  /* 0x000000a5a0001986 */ /* 0x0001e2000c101524 */
[----:B------:R-:W-:Y:S01]  /*2570*/  LEA.HI.X R163, R164, R11, R88, 0x1, P0 ;  /* 0x0000000ba4a37211 */ /* 0x000fe200000f0c58 */
[C---:B------:R-:W-:Y:S01]  /*2580*/  IMAD.SHL.U32 R164, R14.reuse, 0x8, RZ ;  /* 0x000000080ea47824 */ /* 0x040fe200078e00ff */
[----:B0-----:R-:W-:Y:S01]  /*2590*/  SHF.L.U64.HI R165, R14, 0x3, R15 ;  /* 0x000000030ea57819 */ /* 0x001fe2000001020f */
[----:B------:R-:W-:Y:S06]  /*25a0*/  @!P2 BRA `(.L_x_35) ;  /* 0x000000000004a947 */ /* 0x000fec0003800000 */
[----:B------:R0:W5:Y:S02]  /*25b0*/  LDG.E.LTC128B.U16 R154, desc[UR36][R162.64+0x2] ;  /* 0x00000224a29a7981 */ /* 0x000164000c1e1520 */
.L_x_35:
[----:B------:R-:W-:Y:S05]  /*25c0*/  BSYNC B1 ;  /* 0x0000000000017941 */ /* 0x000fea0003800000 */
.L_x_34:
[----:B-----5:R-:W-:Y:S01]  /*25d0*/  HADD2.F32 R167, -RZ, R154.H0_H0 ;  /* 0x2000009affa77230 */ /* 0x020fe20000004100 */
[----:B------:R-:W-:Y:S01]  /*25e0*/  ISETP.GT.AND P0, PT, R3, 0x8, PT ;  /* 0x000000080300780c */ /* 0x000fe20003f04270 */
[----:B------:R-:W-:-:S04]  /*25f0*/  IMAD.WIDE.U32 R172, R157, R14, R164 ;  /* 0x0000000e9dac7225 */ /* 0x000fc800078e00a4 */
[----:B------:R-:W-:Y:S01]  /*2600*/  FMUL R88, R167, R156 ;  /* 0x0000009ca7587220 */ /* 0x000fe20000400000 */
[----:B------:R-:W-:Y:S01]  /*2610*/  IMAD.IADD R171, R169, 0x1, R173 ;  /* 0x00000001a9ab7824 */ /* 0x000fe200078e02ad */
[----:B------:R-:W-:Y:S02]  /*2620*/  IADD3 R167, P4, R20, R172, RZ ;  /* 0x000000ac14a77210 */ /* 0x000fe40007f9e0ff */
[----:B------:R-:W-:Y:S01]  /*2630*/  FFMA R89, R89, R155, R88 ;  /* 0x0000009b59597223 */ /* 0x000fe20000000058 */
[----:B------:R-:W-:Y:S02]  /*2640*/  ISETP.GT.AND P1, PT, R0, RZ, P0 ;  /* 0x000000ff0000720c */ /* 0x000fe40000724270 */
[----:B------:R-:W-:Y:S02]  /*2650*/  IADD3.X R168, R171, R159, RZ, P4, !PT ;  /* 0x0000009faba87210 */ /* 0x000fe400027fe4ff */
[----:B------:R-:W-:Y:S02]  /*2660*/  LEA R88, P4, R167, R10, 0x1 ;  /* 0x0000000aa7587211 */ /* 0x000fe400078808ff */
[----:B------:R-:W-:-:S02]  /*2670*/  F2FP.F16.F32.PACK_AB R169, RZ, R89 ;  /* 0x00000059ffa9723e */ /* 0x000fc400000000ff */
[--C-:B------:R-:W-:Y:S02]  /*2680*/  LEA.HI.X R89, R167, R11, R168.reuse, 0x1, P4 ;  /* 0x0000000ba7597211 */ /* 0x100fe400020f0ca8 */
[----:B------:R-:W-:-:S05]  /*2690*/  PRMT R168, R169, 0x7610, R168 ;  /* 0x00007610a9a87816 */ /* 0x000fca00000000a8 */
[----:B------:R1:W-:Y:S04]  /*26a0*/  @P2 STG.E.U16 desc[UR36][R160.64+0x2], R168 ;  /* 0x000002a8a0002986 */ /* 0x0003e8000c101524 */
[----:B------:R2:W3:Y:S01]  /*26b0*/  @P1 LDG.E.LTC128B.U16 R154, desc[UR36][R88.64] ;  /* 0x00000024589a1981 */ /* 0x0004e2000c1e1520 */
[----:B------:R-:W-:Y:S01]  /*26c0*/  IMAD.SHL.U32 R167, R4, 0x10, RZ ;  /* 0x0000001004a77824 */ /* 0x000fe200078e00ff */
[----:B------:R-:W-:Y:S01]  /*26d0*/  IADD3 R172, P2, R6, R172, RZ ;  /* 0x000000ac06ac7210 */ /* 0x000fe20007f5e0ff */
[----:B------:R-:W-:Y:S03]  /*26e0*/  BSSY B1, `(.L_x_36) ;  /* 0x0000011000017945 */ /* 0x000fe60003800000 */
[----:B------:R-:W-:Y:S01]  /*26f0*/  IADD3 R170, P4, R167, R160, RZ ;  /* 0x000000a0a7aa7210 */ /* 0x000fe20007f9e0ff */
[----:B------:R-:W-:Y:S01]  /*2700*/  IMAD.X R173, R7, 0x1, R171, P2 ;  /* 0x0000000107ad7824 */ /* 0x000fe200010e06ab */
[----:B------:R-:W-:Y:S01]  /*2710*/  ISETP.GT.AND P2, PT, R0, 0x1, P0 ;  /* 0x000000010000780c */ /* 0x000fe20000744270 */
[----:B------:R-:W-:-:S04]  /*2720*/  IMAD.WIDE.U32 R172, R23, R12, R172 ;  /* 0x0000000c17ac7225 */ /* 0x000fc800078e00ac */
[----:B-1----:R-:W-:Y:S01]  /*2730*/  IMAD.IADD R168, R13, 0x1, R173 ;  /* 0x000000010da87824 */ /* 0x002fe200078e02ad */
[----:B--2---:R-:W-:-:S04]  /*2740*/  LEA R88, P5, R172, R10, 0x1 ;  /* 0x0000000aac587211 */ /* 0x004fc800078a08ff */
[----:B------:R-:W-:Y:S01]  /*2750*/  LEA.HI.X R89, R172, R11, R168, 0x1, P5 ;  /* 0x0000000bac597211 */ /* 0x000fe200028f0ca8 */
[----:B---3--:R-:W-:-:S05]  /*2760*/  HADD2.F32 R169, -RZ, R154.H0_H0 ;  /* 0x2000009affa97230 */ /* 0x008fca0000004100 */
[----:B------:R-:W-:-:S04]  /*2770*/  FMUL R169, R169, R156 ;  /* 0x0000009ca9a97220 */ /* 0x000fc80000400000 */
[----:B------:R-:W-:Y:S01]  /*2780*/  FFMA R90, R90, R155, R169 ;  /* 0x0000009b5a5a7223 */ /* 0x000fe200000000a9 */
[----:B------:R-:W-:-:S04]  /*2790*/  SHF.L.U64.HI R169, R4, 0x4, R5 ;  /* 0x0000000404a97819 */ /* 0x000fc80000010205 */
[----:B------:R-:W-:Y:S01]  /*27a0*/  F2FP.F16.F32.PACK_AB R90, RZ, R90 ;  /* 0x0000005aff5a723e */ /* 0x000fe200000000ff */
[----:B------:R-:W-:-:S05]  /*27b0*/  IMAD.X R171, R169, 0x1, R161, P4 ;  /* 0x00000001a9ab7824 */ /* 0x000fca00020e06a1 */
[----:B------:R1:W-:Y:S01]  /*27c0*/  @P1 STG.E.U16 desc[UR36][R170.64], R90 ;  /* 0x0000005aaa001986 */ /* 0x0003e2000c101524 */
[----:B------:R-:W-:Y:S05]  /*27d0*/  @!P2 BRA `(.L_x_37) ;  /* 0x000000000004a947 */ /* 0x000fea0003800000 */
[----:B------:R2:W5:Y:S02]  /*27e0*/  LDG.E.LTC128B.U16 R154, desc[UR36][R88.64+0x2] ;  /* 0x00000224589a7981 */ /* 0x000564000c1e1520 */
.L_x_37:
[----:B------:R-:W-:Y:S05]  /*27f0*/  BSYNC B1 ;  /* 0x0000000000017941 */ /* 0x000fea0003800000 */
.L_x_36:
[----:B-----5:R-:W-:Y:S01]  /*2800*/  HADD2.F32 R173, -RZ, R154.H0_H0 ;  /* 0x2000009affad7230 */ /* 0x020fe20000004100 */
[----:B------:R-:W-:Y:S01]  /*2810*/  ISETP.GT.AND P1, PT, R0, 0x8, P3 ;  /* 0x000000080000780c */ /* 0x000fe20001f24270 */
[----:B------:R-:W-:Y:S03]  /*2820*/  BSSY B1, `(.L_x_38) ;  /* 0x000000a000017945 */ /* 0x000fe60003800000 */
[----:B-1----:R-:W-:-:S04]  /*2830*/  FMUL R90, R173, R156 ;  /* 0x0000009cad5a7220 */ /* 0x002fc80000400000 */
[----:B------:R-:W-:Y:S01]  /*2840*/  FFMA R90, R91, R155, R90 ;  /* 0x0000009b5b5a7223 */ /* 0x000fe2000000005a */
[----:B------:R-:W-:-:S04]  /*2850*/  @P2 IMAD.MOV.U32 R91, RZ, RZ, R171 ;  /* 0x000000ffff5b2224 */ /* 0x000fc800078e00ab */
[----:B------:R-:W-:-:S04]  /*2860*/  F2FP.F16.F32.PACK_AB R90, RZ, R90 ;  /* 0x0000005aff5a723e */ /* 0x000fc800000000ff */
[----:B------:R-:W-:Y:S01]  /*2870*/  PRMT R168, R90, 0x7610, R168 ;  /* 0x000076105aa87816 */ /* 0x000fe200000000a8 */
[----:B------:R-:W-:-:S05]  /*2880*/  @P2 IMAD.MOV.U32 R90, RZ, RZ, R170 ;  /* 0x000000ffff5a2224 */ /* 0x000fca00078e00aa */
[----:B------:R1:W-:Y:S01]  /*2890*/  @P2 STG.E.U16 desc[UR36][R90.64+0x2], R168 ;  /* 0x000002a85a002986 */ /* 0x0003e2000c101524 */
[----:B------:R-:W-:Y:S05]  /*28a0*/  @!P1 BRA `(.L_x_39) ;  /* 0x0000000000049947 */ /* 0x000fea0003800000 */
[----:B------:R3:W5:Y:S02]  /*28b0*/  LDG.E.LTC128B.U16 R154, desc[UR36][R162.64+0x10] ;  /* 0x00001024a29a7981 */ /* 0x000764000c1e1520 */
.L_x_39:
[----:B------:R-:W-:Y:S05]  /*28c0*/  BSYNC B1 ;  /* 0x0000000000017941 */ /* 0x000fea0003800000 */
.L_x_38:
[----:B-1---5:R-:W-:Y:S01]  /*28d0*/  HADD2.F32 R91, -RZ, R154.H0_H0 ;  /* 0x2000009aff5b7230 */ /* 0x022fe20000004100 */
[----:B------:R-:W-:Y:S01]  /*28e0*/  ISETP.GT.AND P2, PT, R0, 0x9, P3 ;  /* 0x000000090000780c */ /* 0x000fe20001f44270 */
[----:B------:R-:W-:Y:S01]  /*28f0*/  @P1 IMAD.MOV.U32 R90, RZ, RZ, R160 ;  /* 0x000000ffff5a1224 */ /* 0x000fe200078e00a0 */
[----:B------:R-:W-:Y:S02]  /*2900*/  BSSY B1, `(.L_x_40) ;  /* 0x0000009000017945 */ /* 0x000fe40003800000 */
[----:B------:R-:W-:-:S04]  /*2910*/  FMUL R91, R91, R156 ;  /* 0x0000009c5b5b7220 */ /* 0x000fc80000400000 */
[----:B------:R-:W-:-:S05]  /*2920*/  FFMA R91, R92, R155, R91 ;  /* 0x0000009b5c5b7223 */ /* 0x000fca000000005b */
[----:B------:R-:W-:-:S04]  /*2930*/  F2FP.F16.F32.PACK_AB R91, RZ, R91 ;  /* 0x0000005bff5b723e */ /* 0x000fc800000000ff */
[----:B------:R-:W-:Y:S01]  /*2940*/  PRMT R92, R91, 0x7610, R92 ;  /* 0x000076105b5c7816 */ /* 0x000fe2000000005c */
[----:B------:R-:W-:-:S05]  /*2950*/  @P1 IMAD.MOV.U32 R91, RZ, RZ, R161 ;  /* 0x000000ffff5b1224 */ /* 0x000fca00078e00a1 */
[----:B------:R1:W-:Y:S01]  /*2960*/  @P1 STG.E.U16 desc[UR36][R90.64+0x10], R92 ;  /* 0x0000105c5a001986 */ /* 0x0003e2000c101524 */
[----:B------:R-:W-:Y:S05]  /*2970*/  @!P2 BRA `(.L_x_41) ;  /* 0x000000000004a947 */ /* 0x000fea0003800000 */
[----:B------:R4:W5:Y:S02]  /*2980*/  LDG.E.LTC128B.U16 R154, desc[UR36][R162.64+0x12] ;  /* 0x00001224a29a7981 */ /* 0x000964000c1e1520 */
.L_x_41:
[----:B------:R-:W-:Y:S05]  /*2990*/  BSYNC B1 ;  /* 0x0000000000017941 */ /* 0x000fea0003800000 */
.L_x_40:
[----:B-1---5:R-:W-:Y:S01]  /*29a0*/  HADD2.F32 R91, -RZ, R154.H0_H0 ;  /* 0x2000009aff5b7230 */ /* 0x022fe20000004100 */
[----:B------:R-:W-:Y:S01]  /*29b0*/  ISETP.GT.AND P1, PT, R0, 0x8, P0 ;  /* 0x000000080000780c */ /* 0x000fe20000724270 */
[----:B------:R-:W-:Y:S03]  /*29c0*/  BSSY B1, `(.L_x_42) ;  /* 0x000000a000017945 */ /* 0x000fe60003800000 */
[----:B------:R-:W-:Y:S01]  /*29d0*/  FMUL R90, R91, R156 ;  /* 0x0000009c5b5a7220 */ /* 0x000fe20000400000 */
[----:B------:R-:W-:-:S03]  /*29e0*/  @P2 IMAD.MOV.U32 R91, RZ, RZ, R161 ;  /* 0x000000ffff5b2224 */ /* 0x000fc600078e00a1 */
[----:B------:R-:W-:-:S05]  /*29f0*/  FFMA R90, R93, R155, R90 ;  /* 0x0000009b5d5a7223 */ /* 0x000fca000000005a */
[----:B------:R-:W-:-:S04]  /*2a00*/  F2FP.F16.F32.PACK_AB R90, RZ, R90 ;  /* 0x0000005aff5a723e */ /* 0x000fc800000000ff */
[----:B------:R-:W-:Y:S02]  /*2a10*/  PRMT R92, R90, 0x7610, R92 ;  /* 0x000076105a5c7816 */ /* 0x000fe4000000005c */
[----:B------:R-:W-:-:S05]  /*2a20*/  @P2 MOV R90, R160 ;  /* 0x000000a0005a2202 */ /* 0x000fca0000000f00 */
[----:B------:R1:W-:Y:S01]  /*2a30*/  @P2 STG.E.U16 desc[UR36][R90.64+0x12], R92 ;  /* 0x0000125c5a002986 */ /* 0x0003e2000c101524 */
[----:B------:R-:W-:Y:S05]  /*2a40*/  @!P1 BRA `(.L_x_43) ;  /* 0x0000000000049947 */ /* 0x000fea0003800000 */
[----:B------:R0:W5:Y:S02]  /*2a50*/  LDG.E.LTC128B.U16 R154, desc[UR36][R88.64+0x10] ;  /* 0x00001024589a7981 */ /* 0x000164000c1e1520 */
.L_x_43:
[----:B------:R-:W-:Y:S05]  /*2a60*/  BSYNC B1 ;  /* 0x0000000000017941 */ /* 0x000fea0003800000 */
.L_x_42:
        /* <DEDUP_REMOVED lines=12> */
.L_x_45:
[----:B------:R-:W-:Y:S05]  /*2b30*/  BSYNC B1 ;  /* 0x0000000000017941 */ /* 0x000fea0003800000 */
.L_x_44:
[----:B-1---5:R-:W-:Y:S01]  /*2b40*/  HADD2.F32 R91, -RZ, R154.H0_H0 ;  /* 0x2000009aff5b7230 */ /* 0x022fe20000004100 */
[----:B------:R-:W-:Y:S01]  /*2b50*/  ISETP.GT.AND P1, PT, R0, 0x10, P3 ;  /* 0x000000100000780c */ /* 0x000fe20001f24270 */
[----:B------:R-:W-:Y:S03]  /*2b60*/  BSSY B1, `(.L_x_46) ;  /* 0x000000a000017945 */ /* 0x000fe60003800000 */
[----:B------:R-:W-:Y:S01]  /*2b70*/  FMUL R90, R91, R156 ;  /* 0x0000009c5b5a7220 */ /* 0x000fe20000400000 */
[----:B------:R-:W-:-:S03]  /*2b80*/  @P2 IMAD.MOV.U32 R91, RZ, RZ, R171 ;  /* 0x000000ffff5b2224 */ /* 0x000fc600078e00ab */
[----:B------:R-:W-:-:S05]  /*2b90*/  FFMA R90, R95, R155, R90 ;  /* 0x0000009b5f5a7223 */ /* 0x000fca000000005a */
[----:B------:R-:W-:-:S04]  /*2ba0*/  F2FP.F16.F32.PACK_AB R90, RZ, R90 ;  /* 0x0000005aff5a723e */ /* 0x000fc800000000ff */
[----:B------:R-:W-:Y:S01]  /*2bb0*/  PRMT R92, R90, 0x7610, R92 ;  /* 0x000076105a5c7816 */ /* 0x000fe2000000005c */
[----:B------:R-:W-:-:S05]  /*2bc0*/  @P2 IMAD.MOV.U32 R90, RZ, RZ, R170 ;  /* 0x000000ffff5a2224 */ /* 0x000fca00078e00aa */
[----:B------:R1:W-:Y:S01]  /*2bd0*/  @P2 STG.E.U16 desc[UR36][R90.64+0x12], R92 ;  /* 0x0000125c5a002986 */ /* 0x0003e2000c101524 */
[----:B------:R-:W-:Y:S05]  /*2be0*/  @!P1 BRA `(.L_x_47) ;  /* 0x0000000000049947 */ /* 0x000fea0003800000 */
[----:B------:R0:W5:Y:S02]  /*2bf0*/  LDG.E.LTC128B.U16 R154, desc[UR36][R162.64+0x20] ;  /* 0x00002024a29a7981 */ /* 0x000164000c1e1520 */
.L_x_47:
[----:B------:R-:W-:Y:S05]  /*2c00*/  BSYNC B1 ;  /* 0x0000000000017941 */ /* 0x000fea0003800000 */
.L_x_46:
        /* <DEDUP_REMOVED lines=12> */
.L_x_49:
[----:B------:R-:W-:Y:S05]  /*2cd0*/  BSYNC B1 ;  /* 0x0000000000017941 */ /* 0x000fea0003800000 */
.L_x_48:
[----:B-1---5:R-:W-:Y:S01]  /*2ce0*/  HADD2.F32 R91, -RZ, R154.H0_H0 ;  /* 0x2000009aff5b7230 */ /* 0x022fe20000004100 */
[----:B------:R-:W-:Y:S01]  /*2cf0*/  ISETP.GT.AND P1, PT, R0, 0x10, P0 ;  /* 0x000000100000780c */ /* 0x000fe20000724270 */
[----:B------:R-:W-:Y:S03]  /*2d00*/  BSSY B1, `(.L_x_50) ;  /* 0x000000a000017945 */ /* 0x000fe60003800000 */
[----:B------:R-:W-:Y:S01]  /*2d10*/  FMUL R90, R91, R156 ;  /* 0x0000009c5b5a7220 */ /* 0x000fe20000400000 */
[----:B------:R-:W-:-:S03]  /*2d20*/  @P2 MOV R91, R161 ;  /* 0x000000a1005b2202 */ /* 0x000fc60000000f00 */
[----:B------:R-:W-:-:S05]  /*2d30*/  FFMA R90, R97, R155, R90 ;  /* 0x0000009b615a7223 */ /* 0x000fca000000005a */
[----:B------:R-:W-:-:S04]  /*2d40*/  F2FP.F16.F32.PACK_AB R90, RZ, R90 ;  /* 0x0000005aff5a723e */ /* 0x000fc800000000ff */
[----:B------:R-:W-:Y:S01]  /*2d50*/  PRMT R92, R90, 0x7610, R92 ;  /* 0x000076105a5c7816 */ /* 0x000fe2000000005c */
[----:B------:R-:W-:-:S05]  /*2d60*/  @P2 IMAD.MOV.U32 R90, RZ, RZ, R160 ;  /* 0x000000ffff5a2224 */ /* 0x000fca00078e00a0 */
[----:B------:R1:W-:Y:S01]  /*2d70*/  @P2 STG.E.U16 desc[UR36][R90.64+0x22], R92 ;  /* 0x0000225c5a002986 */ /* 0x0003e2000c101524 */
[----:B------:R-:W-:Y:S05]  /*2d80*/  @!P1 BRA `(.L_x_51) ;  /* 0x0000000000049947 */ /* 0x000fea0003800000 */
[----:B------:R0:W5:Y:S02]  /*2d90*/  LDG.E.LTC128B.U16 R154, desc[UR36][R88.64+0x20] ;  /* 0x00002024589a7981 */ /* 0x000164000c1e1520 */
.L_x_51:
[----:B------:R-:W-:Y:S05]  /*2da0*/  BSYNC B1 ;  /* 0x0000000000017941 */ /* 0x000fea0003800000 */
.L_x_50:
        /* <DEDUP_REMOVED lines=12> */
.L_x_53:
[----:B------:R-:W-:Y:S05]  /*2e70*/  BSYNC B1 ;  /* 0x0000000000017941 */ /* 0x000fea0003800000 */
.L_x_52:
        /* <DEDUP_REMOVED lines=12> */
.L_x_55:
[----:B------:R-:W-:Y:S05]  /*2f40*/  BSYNC B1 ;  /* 0x0000000000017941 */ /* 0x000fea0003800000 */
.L_x_54:
        /* <DEDUP_REMOVED lines=12> */
.L_x_57:
[----:B------:R-:W-:Y:S05]  /*3010*/  BSYNC B1 ;  /* 0x0000000000017941 */ /* 0x000fea0003800000 */
.L_x_56:
        /* <DEDUP_REMOVED lines=12> */
.L_x_59:
[----:B------:R-:W-:Y:S05]  /*30e0*/  BSYNC B1 ;  /* 0x0000000000017941 */ /* 0x000fea0003800000 */
.L_x_58:
[----:B-1---5:R-:W-:Y:S01]  /*30f0*/  HADD2.F32 R91, -RZ, R154.H0_H0 ;  /* 0x2000009aff5b7230 */ /* 0x022fe20000004100 */
[----:B------:R-:W-:Y:S01]  /*3100*/  @P1 MOV R90, R170 ;  /* 0x000000aa005a1202 */ /* 0x000fe20000000f00 */
[----:B------:R-:W-:Y:S01]  /*3110*/  BSSY B1, `(.L_x_60) ;  /* 0x000000a000017945 */ /* 0x000fe20003800000 */
[----:B------:R-:W-:Y:S02]  /*3120*/  ISETP.GT.AND P2, PT, R0, 0x19, P0 ;  /* 0x000000190000780c */ /* 0x000fe40000744270 */
        /* <DEDUP_REMOVED lines=8> */
.L_x_61:
[----:B------:R-:W-:Y:S05]  /*31b0*/  BSYNC B1 ;  /* 0x0000000000017941 */ /* 0x000fea0003800000 */
.L_x_60:
        /* <DEDUP_REMOVED lines=12> */
.L_x_63:
[----:B------:R-:W-:Y:S05]  /*3280*/  BSYNC B1 ;  /* 0x0000000000017941 */ /* 0x000fea0003800000 */
.L_x_62:
        /* <DEDUP_REMOVED lines=12> */
.L_x_65:
[----:B------:R-:W-:Y:S05]  /*3350*/  BSYNC B1 ;  /* 0x0000000000017941 */ /* 0x000fea0003800000 */
.L_x_64:
        /* <DEDUP_REMOVED lines=12> */
.L_x_67:
[----:B------:R-:W-:Y:S05]  /*3420*/  BSYNC B1 ;  /* 0x0000000000017941 */ /* 0x000fea0003800000 */
.L_x_66:
[----:B-1---5:R-:W-:Y:S01]  /*3430*/  HADD2.F32 R91, -RZ, R154.H0_H0 ;  /* 0x2000009aff5b7230 */ /* 0x022fe20000004100 */
[----:B------:R-:W-:Y:S01]  /*3440*/  ISETP.GT.AND P2, PT, R0, 0x21, P0 ;  /* 0x000000210000780c */ /* 0x000fe20000744270 */
[----:B------:R-:W-:Y:S01]  /*3450*/  @P1 IMAD.MOV.U32 R90, RZ, RZ, R170 ;  /* 0x000000ffff5a1224 */ /* 0x000fe200078e00aa */
[----:B------:R-:W-:Y:S02]  /*3460*/  BSSY B1, `(.L_x_68) ;  /* 0x0000009000017945 */ /* 0x000fe40003800000 */
[----:B------:R-:W-:-:S04]  /*3470*/  FMUL R91, R91, R156 ;  /* 0x0000009c5b5b7220 */ /* 0x000fc80000400000 */
[----:B------:R-:W-:-:S05]  /*3480*/  FFMA R91, R106, R155, R91 ;  /* 0x0000009b6a5b7223 */ /* 0x000fca000000005b */
[----:B------:R-:W-:-:S04]  /*3490*/  F2FP.F16.F32.PACK_AB R91, RZ, R91 ;  /* 0x0000005bff5b723e */ /* 0x000fc800000000ff */
[----:B------:R-:W-:Y:S02]  /*34a0*/  PRMT R92, R91, 0x7610, R92 ;  /* 0x000076105b5c7816 */ /* 0x000fe4000000005c */
[----:B------:R-:W-:-:S05]  /*34b0*/  @P1 MOV R91, R171 ;  /* 0x000000ab005b1202 */ /* 0x000fca0000000f00 */
[----:B------:R1:W-:Y:S01]  /*34c0*/  @P1 STG.E.U16 desc[UR36][R90.64+0x40], R92 ;  /* 0x0000405c5a001986 */ /* 0x0003e2000c101524 */
[----:B------:R-:W-:Y:S05]  /*34d0*/  @!P2 BRA `(.L_x_69) ;  /* 0x000000000004a947 */ /* 0x000fea0003800000 */
[----:B------:R0:W5:Y:S02]  /*34e0*/  LDG.E.LTC128B.U16 R154, desc[UR36][R88.64+0x42] ;  /* 0x00004224589a7981 */ /* 0x000164000c1e1520 */
.L_x_69:
[----:B------:R-:W-:Y:S05]  /*34f0*/  BSYNC B1 ;  /* 0x0000000000017941 */ /* 0x000fea0003800000 */
.L_x_68:
        /* <DEDUP_REMOVED lines=12> */
.L_x_71:
[----:B------:R-:W-:Y:S05]  /*35c0*/  BSYNC B1 ;  /* 0x0000000000017941 */ /* 0x000fea0003800000 */
.L_x_70:
        /* <DEDUP_REMOVED lines=12> */
.L_x_73:
[----:B------:R-:W-:Y:S05]  /*3690*/  BSYNC B1 ;  /* 0x0000000000017941 */ /* 0x000fea0003800000 */
.L_x_72:
        /* <DEDUP_REMOVED lines=12> */
.L_x_75:
[----:B------:R-:W-:Y:S05]  /*3760*/  BSYNC B1 ;  /* 0x0000000000017941 */ /* 0x000fea0003800000 */
.L_x_74:
        /* <DEDUP_REMOVED lines=12> */
.L_x_77:
[----:B------:R-:W-:Y:S05]  /*3830*/  BSYNC B1 ;  /* 0x0000000000017941 */ /* 0x000fea0003800000 */
.L_x_76:
        /* <DEDUP_REMOVED lines=12> */
.L_x_79:
[----:B------:R-:W-:Y:S05]  /*3900*/  BSYNC B1 ;  /* 0x0000000000017941 */ /* 0x000fea0003800000 */
.L_x_78:
        /* <DEDUP_REMOVED lines=12> */
.L_x_81:
[----:B------:R-:W-:Y:S05]  /*39d0*/  BSYNC B1 ;  /* 0x0000000000017941 */ /* 0x000fea0003800000 */
.L_x_80:
        /* <DEDUP_REMOVED lines=12> */
.L_x_83:
[----:B------:R-:W-:Y:S05]  /*3aa0*/  BSYNC B1 ;  /* 0x0000000000017941 */ /* 0x000fea0003800000 */
.L_x_82:
        /* <DEDUP_REMOVED lines=12> */
.L_x_85:
[----:B------:R-:W-:Y:S05]  /*3b70*/  BSYNC B1 ;  /* 0x0000000000017941 */ /* 0x000fea0003800000 */
.L_x_84:
        /* <DEDUP_REMOVED lines=12> */
.L_x_87:
[----:B------:R-:W-:Y:S05]  /*3c40*/  BSYNC B1 ;  /* 0x0000000000017941 */ /* 0x000fea0003800000 */
.L_x_86:
        /* <DEDUP_REMOVED lines=12> */
.L_x_89:
[----:B------:R-:W-:Y:S05]  /*3d10*/  BSYNC B1 ;  /* 0x0000000000017941 */ /* 0x000fea0003800000 */
.L_x_88:
        /* <DEDUP_REMOVED lines=12> */
.L_x_91:
[----:B------:R-:W-:Y:S05]  /*3de0*/  BSYNC B1 ;  /* 0x0000000000017941 */ /* 0x000fea0003800000 */
.L_x_90:
        /* <DEDUP_REMOVED lines=12> */
.L_x_93:
[----:B------:R-:W-:Y:S05]  /*3eb0*/  BSYNC B1 ;  /* 0x0000000000017941 */ /* 0x000fea0003800000 */
.L_x_92:
        /* <DEDUP_REMOVED lines=12> */
.L_x_95:
[----:B------:R-:W-:Y:S05]  /*3f80*/  BSYNC B1 ;  /* 0x0000000000017941 */ /* 0x000fea0003800000 */
.L_x_94:
        /* <DEDUP_REMOVED lines=12> */
.L_x_97:
[----:B------:R-:W-:Y:S05]  /*4050*/  BSYNC B1 ;  /* 0x0000000000017941 */ /* 0x000fea0003800000 */
.L_x_96:
        /* <DEDUP_REMOVED lines=12> */
.L_x_99:
[----:B------:R-:W-:Y:S05]  /*4120*/  BSYNC B1 ;  /* 0x0000000000017941 */ /* 0x000fea0003800000 */
.L_x_98:
        /* <DEDUP_REMOVED lines=12> */
.L_x_101:
[----:B------:R-:W-:Y:S05]  /*41f0*/  BSYNC B1 ;  /* 0x0000000000017941 */ /* 0x000fea0003800000 */
.L_x_100:
        /* <DEDUP_REMOVED lines=12> */
.L_x_103:
[----:B------:R-:W-:Y:S05]  /*42c0*/  BSYNC B1 ;  /* 0x0000000000017941 */ /* 0x000fea0003800000 */
.L_x_102:
        /* <DEDUP_REMOVED lines=12> */
.L_x_105:
[----:B------:R-:W-:Y:S05]  /*4390*/  BSYNC B1 ;  /* 0x0000000000017941 */ /* 0x000fea0003800000 */
.L_x_104:
        /* <DEDUP_REMOVED lines=12> */
.L_x_107:
[----:B------:R-:W-:Y:S05]  /*4460*/  BSYNC B1 ;  /* 0x0000000000017941 */ /* 0x000fea0003800000 */
.L_x_106:
        /* <DEDUP_REMOVED lines=12> */
.L_x_109:
[----:B------:R-:W-:Y:S05]  /*4530*/  BSYNC B1 ;  /* 0x0000000000017941 */ /* 0x000fea0003800000 */
.L_x_108:
        /* <DEDUP_REMOVED lines=12> */
.L_x_111:
[----:B------:R-:W-:Y:S05]  /*4600*/  BSYNC B1 ;  /* 0x0000000000017941 */ /* 0x000fea0003800000 */
.L_x_110:
        /* <DEDUP_REMOVED lines=12> */
.L_x_113:
[----:B------:R-:W-:Y:S05]  /*46d0*/  BSYNC B1 ;  /* 0x0000000000017941 */ /* 0x000fea0003800000 */
.L_x_112:
        /* <DEDUP_REMOVED lines=12> */
.L_x_115:
[----:B------:R-:W-:Y:S05]  /*47a0*/  BSYNC B1 ;  /* 0x0000000000017941 */ /* 0x000fea0003800000 */
.L_x_114:
        /* <DEDUP_REMOVED lines=12> */
.L_x_117:
[----:B------:R-:W-:Y:S05]  /*4870*/  BSYNC B1 ;  /* 0x0000000000017941 */ /* 0x000fea0003800000 */
.L_x_116:
        /* <DEDUP_REMOVED lines=12> */
.L_x_119:
[----:B------:R-:W-:Y:S05]  /*4940*/  BSYNC B1 ;  /* 0x0000000000017941 */ /* 0x000fea0003800000 */
.L_x_118:
        /* <DEDUP_REMOVED lines=12> */
.L_x_121:
[----:B------:R-:W-:Y:S05]  /*4a10*/  BSYNC B1 ;  /* 0x0000000000017941 */ /* 0x000fea0003800000 */
.L_x_120:
        /* <DEDUP_REMOVED lines=12> */
.L_x_123:
[----:B------:R-:W-:Y:S05]  /*4ae0*/  BSYNC B1 ;  /* 0x0000000000017941 */ /* 0x000fea0003800000 */
.L_x_122:
        /* <DEDUP_REMOVED lines=12> */
.L_x_125:
[----:B------:R-:W-:Y:S05]  /*4bb0*/  BSYNC B1 ;  /* 0x0000000000017941 */ /* 0x000fea0003800000 */
.L_x_124:
        /* <DEDUP_REMOVED lines=12> */
.L_x_127:
[----:B------:R-:W-:Y:S05]  /*4c80*/  BSYNC B1 ;  /* 0x0000000000017941 */ /* 0x000fea0003800000 */
.L_x_126:
        /* <DEDUP_REMOVED lines=12> */
.L_x_129:
[----:B------:R-:W-:Y:S05]  /*4d50*/  BSYNC B1 ;  /* 0x0000000000017941 */ /* 0x000fea0003800000 */
.L_x_128:
        /* <DEDUP_REMOVED lines=12> */
.L_x_131:
[----:B------:R-:W-:Y:S05]  /*4e20*/  BSYNC B1 ;  /* 0x0000000000017941 */ /* 0x000fea0003800000 */
.L_x_130:
        /* <DEDUP_REMOVED lines=12> */
.L_x_133:
[----:B------:R-:W-:Y:S05]  /*4ef0*/  BSYNC B1 ;  /* 0x0000000000017941 */ /* 0x000fea0003800000 */
.L_x_132:
        /* <DEDUP_REMOVED lines=12> */
.L_x_135:
[----:B------:R-:W-:Y:S05]  /*4fc0*/  BSYNC B1 ;  /* 0x0000000000017941 */ /* 0x000fea0003800000 */
.L_x_134:
        /* <DEDUP_REMOVED lines=12> */
.L_x_137:
[----:B------:R-:W-:Y:S05]  /*5090*/  BSYNC B1 ;  /* 0x0000000000017941 */ /* 0x000fea0003800000 */
.L_x_136:
        /* <DEDUP_REMOVED lines=12> */
.L_x_139:
[----:B------:R-:W-:Y:S05]  /*5160*/  BSYNC B1 ;  /* 0x0000000000017941 */ /* 0x000fea0003800000 */
.L_x_138:
        /* <DEDUP_REMOVED lines=12> */
.L_x_141:
[----:B------:R-:W-:Y:S05]  /*5230*/  BSYNC B1 ;  /* 0x0000000000017941 */ /* 0x000fea0003800000 */
.L_x_140:
        /* <DEDUP_REMOVED lines=12> */
.L_x_143:
[----:B------:R-:W-:Y:S05]  /*5300*/  BSYNC B1 ;  /* 0x0000000000017941 */ /* 0x000fea0003800000 */
.L_x_142:
        /* <DEDUP_REMOVED lines=12> */
.L_x_145:
[----:B------:R-:W-:Y:S05]  /*53d0*/  BSYNC B1 ;  /* 0x0000000000017941 */ /* 0x000fea0003800000 */
.L_x_144:
        /* <DEDUP_REMOVED lines=12> */
.L_x_147:
[----:B------:R-:W-:Y:S05]  /*54a0*/  BSYNC B1 ;  /* 0x0000000000017941 */ /* 0x000fea0003800000 */
.L_x_146:
        /* <DEDUP_REMOVED lines=12> */
.L_x_149:
[----:B------:R-:W-:Y:S05]  /*5570*/  BSYNC B1 ;  /* 0x0000000000017941 */ /* 0x000fea0003800000 */
.L_x_148:
        /* <DEDUP_REMOVED lines=12> */
.L_x_151:
[----:B------:R-:W-:Y:S05]  /*5640*/  BSYNC B1 ;  /* 0x0000000000017941 */ /* 0x000fea0003800000 */
.L_x_150:
        /* <DEDUP_REMOVED lines=12> */
.L_x_153:
[----:B------:R-:W-:Y:S05]  /*5710*/  BSYNC B1 ;  /* 0x0000000000017941 */ /* 0x000fea0003800000 */
.L_x_152:
        /* <DEDUP_REMOVED lines=12> */
.L_x_155:
[----:B------:R-:W-:Y:S05]  /*57e0*/  BSYNC B1 ;  /* 0x0000000000017941 */ /* 0x000fea0003800000 */
.L_x_154:
[----:B-1---5:R-:W-:Y:S01]  /*57f0*/  HADD2.F32 R91, -RZ, R154.H0_H0 ;  /* 0x2000009aff5b7230 */ /* 0x022fe20000004100 */
[----:B------:R-:W-:Y:S01]  /*5800*/  ISETP.GT.AND P1, PT, R0, 0x79, P0 ;  /* 0x000000790000780c */ /* 0x000fe20000724270 */
[----:B------:R-:W-:Y:S01]  /*5810*/  @P2 IMAD.MOV.U32 R8, RZ, RZ, R170 ;  /* 0x000000ffff082224 */ /* 0x000fe200078e00aa */
[----:B------:R-:W-:Y:S01]  /*5820*/  IADD3 R157, P0, R157, 0x80, RZ ;  /* 0x000000809d9d7810 */ /* 0x000fe20007f1e0ff */
[----:B------:R-:W-:Y:S01]  /*5830*/  BSSY B1, `(.L_x_156) ;  /* 0x000000a000017945 */ /* 0x000fe20003800000 */
[----:B------:R-:W-:-:S04]  /*5840*/  FMUL R91, R91, R156 ;  /* 0x0000009c5b5b7220 */ /* 0x000fc80000400000 */
[----:B------:R-:W-:-:S05]  /*5850*/  FFMA R91, R150, R155, R91 ;  /* 0x0000009b965b7223 */ /* 0x000fca000000005b */
[----:B------:R-:W-:-:S04]  /*5860*/  F2FP.F16.F32.PACK_AB R91, RZ, R91 ;  /* 0x0000005bff5b723e */ /* 0x000fc800000000ff */
[----:B------:R-:W-:Y:S01]  /*5870*/  PRMT R90, R91, 0x7610, R90 ;  /* 0x000076105b5a7816 */ /* 0x000fe2000000005a */
[----:B------:R-:W-:Y:S02]  /*5880*/  IMAD.X R91, RZ, RZ, R9, P0 ;  /* 0x000000ffff5b7224 */ /* 0x000fe400000e0609 */
[----:B------:R-:W-:-:S05]  /*5890*/  @P2 IMAD.MOV.U32 R9, RZ, RZ, R171 ;  /* 0x000000ffff092224 */ /* 0x000fca00078e00ab */
[----:B------:R1:W-:Y:S01]  /*58a0*/  @P2 STG.E.U16 desc[UR36][R8.64+0xf0], R90 ;  /* 0x0000f05a08002986 */ /* 0x0003e2000c101524 */
[----:B------:R-:W-:Y:S05]  /*58b0*/  @!P1 BRA `(.L_x_157) ;  /* 0x0000000000049947 */ /* 0x000fea0003800000 */
[----:B------:R0:W5:Y:S02]  /*58c0*/  LDG.E.LTC128B.U16 R154, desc[UR36][R88.64+0xf2] ;  /* 0x0000f224589a7981 */ /* 0x000164000c1e1520 */
.L_x_157:
[----:B------:R-:W-:Y:S05]  /*58d0*/  BSYNC B1 ;  /* 0x0000000000017941 */ /* 0x000fea0003800000 */
.L_x_156:
[----:B-1---5:R-:W-:Y:S01]  /*58e0*/  HADD2.F32 R9, -RZ, R154.H0_H0 ;  /* 0x2000009aff097230 */ /* 0x022fe20000004100 */
[----:B------:R-:W-:Y:S01]  /*58f0*/  ISETP.GT.AND P0, PT, R3, 0x80, PT ;  /* 0x000000800300780c */ /* 0x000fe20003f04270 */
[----:B------:R-:W-:-:S03]  /*5900*/  IMAD R8, R91, R14, RZ ;  /* 0x0000000e5b087224 */ /* 0x000fc600078e02ff */
[----:B0-2---:R-:W-:Y:S01]  /*5910*/  FMUL R88, R9, R156 ;  /* 0x0000009c09587220 */ /* 0x005fe20000400000 */
[C---:B------:R-:W-:Y:S01]  /*5920*/  IMAD R97, R157.reuse, R15, R8 ;  /* 0x0000000f9d617224 */ /* 0x040fe200078e0208 */
[----:B------:R-:W-:Y:S01]  /*5930*/  ISETP.GT.AND P3, PT, R0, RZ, P0 ;  /* 0x000000ff0000720c */ /* 0x000fe20000764270 */
[----:B------:R-:W-:-:S04]  /*5940*/  IMAD.WIDE.U32 R8, R157, R14, R158 ;  /* 0x0000000e9d087225 */ /* 0x000fc800078e009e */
[----:B------:R-:W-:Y:S01]  /*5950*/  FFMA R151, R151, R155, R88 ;  /* 0x0000009b97977223 */ /* 0x000fe20000000058 */
[----:B------:R-:W-:Y:S02]  /*5960*/  IADD3 R9, R9, R97, RZ ;  /* 0x0000006109097210 */ /* 0x000fe40007ffe0ff */
[C---:B------:R-:W-:Y:S02]  /*5970*/  LEA R88, P2, R8.reuse, R10, 0x1 ;  /* 0x0000000a08587211 */ /* 0x040fe400078408ff */
[----:B------:R-:W-:Y:S02]  /*5980*/  F2FP.F16.F32.PACK_AB R151, RZ, R151 ;  /* 0x00000097ff97723e */ /* 0x000fe400000000ff */
[----:B------:R-:W-:-:S03]  /*5990*/  LEA.HI.X R89, R8, R11, R9, 0x1, P2 ;  /* 0x0000000b08597211 */ /* 0x000fc600010f0c09 */
[----:B------:R0:W-:Y:S04]  /*59a0*/  @P1 STG.E.U16 desc[UR36][R170.64+0xf2], R151 ;  /* 0x0000f297aa001986 */ /* 0x0001e8000c101524 */
[----:B------:R-:W2:Y:S01]  /*59b0*/  @P3 LDG.E.LTC128B.U16 R154, desc[UR36][R88.64] ;  /* 0x00000024589a3981 */ /* 0x000ea2000c1e1520 */
[----:B------:R-:W-:Y:S01]  /*59c0*/  IMAD.WIDE.U32 R8, R157, R14, R6 ;  /* 0x0000000e9d087225 */ /* 0x000fe200078e0006 */
[----:B------:R-:W-:Y:S01]  /*59d0*/  SHF.L.U64.HI R95, R4, 0x8, R5 ;  /* 0x00000008045f7819 */ /* 0x000fe20000010205 */
[----:B------:R-:W-:Y:S01]  /*59e0*/  BSSY B1, `(.L_x_158) ;  /* 0x0000011000017945 */ /* 0x000fe20003800000 */
[----:B------:R-:W-:Y:S01]  /*59f0*/  ISETP.GT.AND P2, PT, R0, 0x1, P0 ;  /* 0x000000010000780c */ /* 0x000fe20000744270 */
[----:B------:R-:W-:Y:S02]  /*5a00*/  IMAD.IADD R9, R97, 0x1, R9 ;  /* 0x0000000161097824 */ /* 0x000fe400078e0209 */
[----:B------:R-:W-:-:S02]  /*5a10*/  IMAD.SHL.U32 R93, R4, 0x100, RZ ;  /* 0x00000100045d7824 */ /* 0x000fc400078e00ff */
[----:B------:R-:W-:-:S03]  /*5a20*/  IMAD.WIDE.U32 R90, R23, R12, R8 ;  /* 0x0000000c175a7225 */ /* 0x000fc600078e0008 */
[----:B------:R-:W-:Y:S01]  /*5a30*/  IADD3 R8, P1, R93, R160, RZ ;  /* 0x000000a05d087210 */ /* 0x000fe20007f3e0ff */
[----:B------:R-:W-:Y:S01]  /*5a40*/  IMAD.IADD R5, R13, 0x1, R91 ;  /* 0x000000010d057824 */ /* 0x000fe200078e025b */
[----:B------:R-:W-:-:S03]  /*5a50*/  LEA R4, P4, R90, R10, 0x1 ;  /* 0x0000000a5a047211 */ /* 0x000fc600078808ff */
[----:B------:R-:W-:Y:S01]  /*5a60*/  IMAD.X R9, R95, 0x1, R161, P1 ;  /* 0x000000015f097824 */ /* 0x000fe200008e06a1 */
[----:B------:R-:W-:Y:S01]  /*5a70*/  LEA.HI.X R5, R90, R11, R5, 0x1, P4 ;  /* 0x0000000b5a057211 */ /* 0x000fe200020f0c05 */
[----:B--2---:R-:W-:-:S05]  /*5a80*/  HADD2.F32 R15, -RZ, R154.H0_H0 ;  /* 0x2000009aff0f7230 */ /* 0x004fca0000004100 */
[----:B------:R-:W-:-:S04]  /*5a90*/  FMUL R15, R15, R156 ;  /* 0x0000009c0f0f7220 */ /* 0x000fc80000400000 */
[----:B------:R-:W-:-:S05]  /*5aa0*/  FFMA R15, R24, R155, R15 ;  /* 0x0000009b180f7223 */ /* 0x000fca000000000f */
[----:B------:R-:W-:-:S05]  /*5ab0*/  F2FP.F16.F32.PACK_AB R15, RZ, R15 ;  /* 0x0000000fff0f723e */ /* 0x000fca00000000ff */
[----:B------:R0:W-:Y:S01]  /*5ac0*/  @P3 STG.E.U16 desc[UR36][R8.64], R15 ;  /* 0x0000000f08003986 */ /* 0x0001e2000c101524 */
[----:B------:R-:W-:Y:S05]  /*5ad0*/  @!P2 BRA `(.L_x_159) ;  /* 0x000000000004a947 */ /* 0x000fea0003800000 */
[----:B------:R1:W5:Y:S02]  /*5ae0*/  LDG.E.LTC128B.U16 R154, desc[UR36][R4.64+0x2] ;  /* 0x00000224049a7981 */ /* 0x000364000c1e1520 */
.L_x_159:
[----:B------:R-:W-:Y:S05]  /*5af0*/  BSYNC B1 ;  /* 0x0000000000017941 */ /* 0x000fea0003800000 */
.L_x_158:
[----:B0----5:R-:W-:Y:S01]  /*5b00*/  HADD2.F32 R15, -RZ, R154.H0_H0 ;  /* 0x2000009aff0f7230 */ /* 0x021fe20000004100 */
[----:B------:R-:W-:Y:S01]  /*5b10*/  ISETP.GT.AND P1, PT, R3, 0x88, PT ;  /* 0x000000880300780c */ /* 0x000fe20003f24270 */
[----:B------:R-:W-:Y:S03]  /*5b20*/  BSSY B1, `(.L_x_160) ;  /* 0x000000f000017945 */ /* 0x000fe60003800000 */
[----:B------:R-:W-:Y:S01]  /*5b30*/  FMUL R24, R15, R156 ;  /* 0x0000009c0f187220 */ /* 0x000fe20000400000 */
[----:B------:R-:W-:Y:S01]  /*5b40*/  IMAD.WIDE.U32 R14, R157, R14, R164 ;  /* 0x0000000e9d0e7225 */ /* 0x000fe200078e00a4 */
[----:B------:R-:W-:-:S03]  /*5b50*/  ISETP.GT.AND P3, PT, R0, RZ, P1 ;  /* 0x000000ff0000720c */ /* 0x000fc60000f64270 */
[----:B------:R-:W-:Y:S01]  /*5b60*/  FFMA R24, R25, R155, R24 ;  /* 0x0000009b19187223 */ /* 0x000fe20000000018 */
[----:B------:R-:W-:Y:S01]  /*5b70*/  IMAD.IADD R97, R97, 0x1, R15 ;  /* 0x0000000161617824 */ /* 0x000fe200078e020f */
[-C--:B------:R-:W-:Y:S02]  /*5b80*/  IADD3 R21, P5, R20, R14.reuse, RZ ;  /* 0x0000000e14157210 */ /* 0x080fe40007fbe0ff */
[----:B------:R-:W-:Y:S02]  /*5b90*/  IADD3 R20, P4, R6, R14, RZ ;  /* 0x0000000e06147210 */ /* 0x000fe40007f9e0ff */
[----:B------:R-:W-:Y:S01]  /*5ba0*/  F2FP.F16.F32.PACK_AB R24, RZ, R24 ;  /* 0x00000018ff18723e */ /* 0x000fe200000000ff */
[----:B------:R-:W-:Y:S01]  /*5bb0*/  IMAD.X R158, R97, 0x1, R159, P5 ;  /* 0x00000001619e7824 */ /* 0x000fe200028e069f */
[----:B------:R-:W-:-:S03]  /*5bc0*/  LEA R14, P5, R21, R10, 0x1 ;  /* 0x0000000a150e7211 */ /* 0x000fc600078a08ff */
[----:B------:R0:W-:Y:S01]  /*5bd0*/  @P2 STG.E.U16 desc[UR36][R8.64+0x2], R24 ;  /* 0x0000021808002986 */ /* 0x0001e2000c101524 */
[----:B------:R-:W-:Y:S01]  /*5be0*/  LEA.HI.X R15, R21, R11, R158, 0x1, P5 ;  /* 0x0000000b150f7211 */ /* 0x000fe200028f0c9e */
[----:B------:R-:W-:Y:S08]  /*5bf0*/  @!P3 BRA `(.L_x_161) ;  /* 0x000000000004b947 */ /* 0x000ff00003800000 */
[----:B------:R2:W5:Y:S02]  /*5c00*/  LDG.E.LTC128B.U16 R154, desc[UR36][R14.64] ;  /* 0x000000240e9a7981 */ /* 0x000564000c1e1520 */
.L_x_161:
[----:B------:R-:W-:Y:S05]  /*5c10*/  BSYNC B1 ;  /* 0x0000000000017941 */ /* 0x000fea0003800000 */
.L_x_160:
[----:B-----5:R-:W-:Y:S01]  /*5c20*/  HADD2.F32 R3, -RZ, R154.H0_H0 ;  /* 0x2000009aff037230 */ /* 0x020fe20000004100 */
[----:B------:R-:W-:Y:S01]  /*5c30*/  ISETP.GT.AND P2, PT, R0, 0x1, P1 ;  /* 0x000000010000780c */ /* 0x000fe20000f44270 */
[----:B------:R-:W-:Y:S01]  /*5c40*/  IMAD.X R21, R7, 0x1, R97, P4 ;  /* 0x0000000107157824 */ /* 0x000fe200020e0661 */
[----:B------:R-:W-:Y:S01]  /*5c50*/  IADD3 R6, P4, R8, R167, RZ ;  /* 0x000000a708067210 */ /* 0x000fe20007f9e0ff */
[----:B------:R-:W-:Y:S01]  /*5c60*/  BSSY B1, `(.L_x_162) ;  /* 0x000000c000017945 */ /* 0x000fe20003800000 */
[----:B------:R-:W-:Y:S01]  /*5c70*/  FMUL R3, R3, R156 ;  /* 0x0000009c03037220 */ /* 0x000fe20000400000 */
[----:B--2---:R-:W-:Y:S01]  /*5c80*/  IMAD.WIDE.U32 R14, R23, R12, R20 ;  /* 0x0000000c170e7225 */ /* 0x004fe200078e0014 */
[----:B------:R-:W-:-:S03]  /*5c90*/  IADD3.X R7, R9, R169, RZ, P4, !PT ;  /* 0x000000a909077210 */ /* 0x000fc600027fe4ff */
[----:B------:R-:W-:Y:S01]  /*5ca0*/  FFMA R3, R26, R155, R3 ;  /* 0x0000009b1a037223 */ /* 0x000fe20000000003 */
[----:B------:R-:W-:Y:S01]  /*5cb0*/  IMAD.IADD R13, R13, 0x1, R15 ;  /* 0x000000010d0d7824 */ /* 0x000fe200078e020f */
[----:B------:R-:W-:-:S03]  /*5cc0*/  LEA R10, P5, R14, R10, 0x1 ;  /* 0x0000000a0e0a7211 */ /* 0x000fc600078a08ff */
[----:B------:R-:W-:Y:S02]  /*5cd0*/  F2FP.F16.F32.PACK_AB R3, RZ, R3 ;  /* 0x00000003ff03723e */ /* 0x000fe400000000ff */
[----:B------:R-:W-:-:S03]  /*5ce0*/  LEA.HI.X R11, R14, R11, R13, 0x1, P5 ;  /* 0x0000000b0e0b7211 */ /* 0x000fc600028f0c0d */
[----:B------:R2:W-:Y:S01]  /*5cf0*/  @P3 STG.E.U16 desc[UR36][R6.64], R3 ;  /* 0x0000000306003986 */ /* 0x0005e2000c101524 */
[----:B------:R-:W-:Y:S05]  /*5d00*/  @!P2 BRA `(.L_x_163) ;  /* 0x000000000004a947 */ /* 0x000fea0003800000 */
[----:B------:R0:W5:Y:S02]  /*5d10*/  LDG.E.LTC128B.U16 R154, desc[UR36][R10.64+0x2] ;  /* 0x000002240a9a7981 */ /* 0x000164000c1e1520 */
.L_x_163:
[----:B------:R-:W-:Y:S05]  /*5d20*/  BSYNC B1 ;  /* 0x0000000000017941 */ /* 0x000fea0003800000 */
.L_x_162:
[----:B--2--5:R-:W-:Y:S01]  /*5d30*/  HADD2.F32 R3, -RZ, R154.H0_H0 ;  /* 0x2000009aff037230 */ /* 0x024fe20000004100 */
[----:B------:R-:W-:Y:S01]  /*5d40*/  ISETP.GT.AND P3, PT, R0, 0x8, P0 ;  /* 0x000000080000780c */ /* 0x000fe20000764270 */
[----:B------:R-:W-:Y:S03]  /*5d50*/  BSSY B1, `(.L_x_164) ;  /* 0x0000007000017945 */ /* 0x000fe60003800000 */
[----:B------:R-:W-:-:S04]  /*5d60*/  FMUL R12, R3, R156 ;  /* 0x0000009c030c7220 */ /* 0x000fc80000400000 */
[----:B------:R-:W-:-:S05]  /*5d70*/  FFMA R12, R27, R155, R12 ;  /* 0x0000009b1b0c7223 */ /* 0x000fca000000000c */
[----:B------:R-:W-:-:S05]  /*5d80*/  F2FP.F16.F32.PACK_AB R12, RZ, R12 ;  /* 0x0000000cff0c723e */ /* 0x000fca00000000ff */
[----:B------:R2:W-:Y:S01]  /*5d90*/  @P2 STG.E.U16 desc[UR36][R6.64+0x2], R12 ;  /* 0x0000020c06002986 */ /* 0x0005e2000c101524 */
[----:B------:R-:W-:Y:S05]  /*5da0*/  @!P3 BRA `(.L_x_165) ;  /* 0x000000000004b947 */ /* 0x000fea0003800000 */
[----:B------:R0:W5:Y:S02]  /*5db0*/  LDG.E.LTC128B.U16 R154, desc[UR36][R4.64+0x10] ;  /* 0x00001024049a7981 */ /* 0x000164000c1e1520 */
.L_x_165:
[----:B------:R-:W-:Y:S05]  /*5dc0*/  BSYNC B1 ;  /* 0x0000000000017941 */ /* 0x000fea0003800000 */
.L_x_164:
[----:B-----5:R-:W-:Y:S01]  /*5dd0*/  HADD2.F32 R3, -RZ, R154.H0_H0 ;  /* 0x2000009aff037230 */ /* 0x020fe20000004100 */
[----:B------:R-:W-:Y:S01]  /*5de0*/  ISETP.GT.AND P2, PT, R0, 0x9, P0 ;  /* 0x000000090000780c */ /* 0x000fe20000744270 */
[----:B--2---:R-:W-:Y:S01]  /*5df0*/  IMAD.MOV.U32 R6, RZ, RZ, R8 ;  /* 0x000000ffff067224 */ /* 0x004fe200078e0008 */
[----:B------:R-:W-:Y:S01]  /*5e00*/  BSSY B1, `(.L_x_166) ;  /* 0x0000008000017945 */ /* 0x000fe20003800000 */
[----:B------:R-:W-:Y:S02]  /*5e10*/  IMAD.MOV.U32 R7, RZ, RZ, R9 ;  /* 0x000000ffff077224 */ /* 0x000fe400078e0009 */
[----:B------:R-:W-:-:S04]  /*5e20*/  FMUL R3, R3, R156 ;  /* 0x0000009c03037220 */ /* 0x000fc80000400000 */
[----:B------:R-:W-:-:S05]  /*5e30*/  FFMA R3, R28, R155, R3 ;  /* 0x0000009b1c037223 */ /* 0x000fca0000000003 */
[----:B------:R-:W-:-:S05]  /*5e40*/  F2FP.F16.F32.PACK_AB R3, RZ, R3 ;  /* 0x00000003ff03723e */ /* 0x000fca00000000ff */
[----:B------:R2:W-:Y:S01]  /*5e50*/  @P3 STG.E.U16 desc[UR36][R6.64+0x10], R3 ;  /* 0x0000100306003986 */ /* 0x0005e2000c101524 */
[----:B------:R-:W-:Y:S05]  /*5e60*/  @!P2 BRA `(.L_x_167) ;  /* 0x000000000004a947 */ /* 0x000fea0003800000 */
[----:B------:R0:W5:Y:S02]  /*5e70*/  LDG.E.LTC128B.U16 R154, desc[UR36][R4.64+0x12] ;  /* 0x00001224049a7981 */ /* 0x000164000c1e1520 */
.L_x_167:
[----:B------:R-:W-:Y:S05]  /*5e80*/  BSYNC B1 ;  /* 0x0000000000017941 */ /* 0x000fea0003800000 */
.L_x_166:
        /* <DEDUP_REMOVED lines=9> */
.L_x_169:
[----:B------:R-:W-:Y:S05]  /*5f20*/  BSYNC B1 ;  /* 0x0000000000017941 */ /* 0x000fea0003800000 */
.L_x_168:
[----:B-----5:R-:W-:Y:S01]  /*5f30*/  HADD2.F32 R3, -RZ, R154.H0_H0 ;  /* 0x2000009aff037230 */ /* 0x020fe20000004100 */
[----:B0-----:R-:W-:Y:S01]  /*5f40*/  IADD3 R8, P3, R167, R8, RZ ;  /* 0x00000008a7087210 */ /* 0x001fe20007f7e0ff */
[----:B------:R-:W-:Y:S01]  /*5f50*/  BSSY B1, `(.L_x_170) ;  /* 0x0000009000017945 */ /* 0x000fe20003800000 */
[----:B------:R-:W-:Y:S02]  /*5f60*/  ISETP.GT.AND P2, PT, R0, 0x9, P1 ;  /* 0x000000090000780c */ /* 0x000fe40000f44270 */
[----:B------:R-:W-:Y:S01]  /*5f70*/  FMUL R3, R3, R156 ;  /* 0x0000009c03037220 */ /* 0x000fe20000400000 */
[----:B------:R-:W-:-:S03]  /*5f80*/  IMAD.X R9, R169, 0x1, R9, P3 ;  /* 0x00000001a9097824 */ /* 0x000fc600018e0609 */
[----:B------:R-:W-:-:S05]  /*5f90*/  FFMA R3, R30, R155, R3 ;  /* 0x0000009b1e037223 */ /* 0x000fca0000000003 */
[----:B------:R-:W-:-:S05]  /*5fa0*/  F2FP.F16.F32.PACK_AB R3, RZ, R3 ;  /* 0x00000003ff03723e */ /* 0x000fca00000000ff */
[----:B------:R0:W-:Y:S01]  /*5fb0*/  @P4 STG.E.U16 desc[UR36][R8.64+0x10], R3 ;  /* 0x0000100308004986 */ /* 0x0001e2000c101524 */
[----:B------:R-:W-:Y:S05]  /*5fc0*/  @!P2 BRA `(.L_x_171) ;  /* 0x000000000004a947 */ /* 0x000fea0003800000 */
[----:B------:R0:W5:Y:S02]  /*5fd0*/  LDG.E.LTC128B.U16 R154, desc[UR36][R10.64+0x12] ;  /* 0x000012240a9a7981 */ /* 0x000164000c1e1520 */
.L_x_171:
[----:B------:R-:W-:Y:S05]  /*5fe0*/  BSYNC B1 ;  /* 0x0000000000017941 */ /* 0x000fea0003800000 */
.L_x_170:
[----:B0----5:R-:W-:Y:S01]  /*5ff0*/  HADD2.F32 R3, -RZ, R154.H0_H0 ;  /* 0x2000009aff037230 */ /* 0x021fe20000004100 */
[----:B------:R-:W-:Y:S01]  /*6000*/  ISETP.GT.AND P3, PT, R0, 0x10, P0 ;  /* 0x000000100000780c */ /* 0x000fe20000764270 */
[----:B------:R-:W-:Y:S03]  /*6010*/  BSSY B1, `(.L_x_172) ;  /* 0x0000009000017945 */ /* 0x000fe60003800000 */
[----:B------:R-:W-:-:S04]  /*6020*/  FMUL R8, R3, R156 ;  /* 0x0000009c03087220 */ /* 0x000fc80000400000 */
[----:B------:R-:W-:Y:S01]  /*6030*/  FFMA R31, R31, R155, R8 ;  /* 0x0000009b1f1f7223 */ /* 0x000fe20000000008 */
[----:B------:R-:W-:-:S04]  /*6040*/  IADD3 R8, P4, P5, R167, R160, R93 ;  /* 0x000000a0a7087210 */ /* 0x000fc80007d9e05d */
[----:B------:R-:W-:Y:S02]  /*6050*/  F2FP.F16.F32.PACK_AB R31, RZ, R31 ;  /* 0x0000001fff1f723e */ /* 0x000fe400000000ff */
[----:B------:R-:W-:-:S05]  /*6060*/  IADD3.X R9, R169, R161, R95, P4, P5 ;  /* 0x000000a1a9097210 */ /* 0x000fca00027ea45f */
[----:B------:R0:W-:Y:S01]  /*6070*/  @P2 STG.E.U16 desc[UR36][R8.64+0x12], R31 ;  /* 0x0000121f08002986 */ /* 0x0001e2000c101524 */
[----:B------:R-:W-:Y:S05]  /*6080*/  @!P3 BRA `(.L_x_173) ;  /* 0x000000000004b947 */ /* 0x000fea0003800000 */
[----:B------:R0:W5:Y:S02]  /*6090*/  LDG.E.LTC128B.U16 R154, desc[UR36][R4.64+0x20] ;  /* 0x00002024049a7981 */ /* 0x000164000c1e1520 */
.L_x_173:
[----:B------:R-:W-:Y:S05]  /*60a0*/  BSYNC B1 ;  /* 0x0000000000017941 */ /* 0x000fea0003800000 */
.L_x_172:
[----:B-----5:R-:W-:Y:S01]  /*60b0*/  HADD2.F32 R3, -RZ, R154.H0_H0 ;  /* 0x2000009aff037230 */ /* 0x020fe20000004100 */
        /* <DEDUP_REMOVED lines=8> */
.L_x_175:
[----:B------:R-:W-:Y:S05]  /*6140*/  BSYNC B1 ;  /* 0x0000000000017941 */ /* 0x000fea0003800000 */
.L_x_174:
[----:B0----5:R-:W-:Y:S01]  /*6150*/  HADD2.F32 R3, -RZ, R154.H0_H0 ;  /* 0x2000009aff037230 */ /* 0x021fe20000004100 */
[----:B------:R-:W-:Y:S01]  /*6160*/  ISETP.GT.AND P3, PT, R0, 0x10, P1 ;  /* 0x000000100000780c */ /* 0x000fe20000f64270 */
[----:B------:R-:W-:Y:S03]  /*6170*/  BSSY B1, `(.L_x_176) ;  /* 0x0000007000017945 */ /* 0x000fe60003800000 */
[----:B--2---:R-:W-:-:S04]  /*6180*/  FMUL R12, R3, R156 ;  /* 0x0000009c030c7220 */ /* 0x004fc80000400000 */
[----:B------:R-:W-:-:S05]  /*6190*/  FFMA R12, R33, R155, R12 ;  /* 0x0000009b210c7223 */ /* 0x000fca000000000c */
[----:B------:R-:W-:-:S05]  /*61a0*/  F2FP.F16.F32.PACK_AB R12, RZ, R12 ;  /* 0x0000000cff0c723e */ /* 0x000fca00000000ff */
[----:B------:R0:W-:Y:S01]  /*61b0*/  @P2 STG.E.U16 desc[UR36][R6.64+0x22], R12 ;  /* 0x0000220c06002986 */ /* 0x0001e2000c101524 */
[----:B------:R-:W-:Y:S05]  /*61c0*/  @!P3 BRA `(.L_x_177) ;  /* 0x000000000004b947 */ /* 0x000fea0003800000 */
[----:B------:R2:W5:Y:S02]  /*61d0*/  LDG.E.LTC128B.U16 R154, desc[UR36][R10.64+0x20] ;  /* 0x000020240a9a7981 */ /* 0x000564000c1e1520 */
.L_x_177:
[----:B------:R-:W-:Y:S05]  /*61e0*/  BSYNC B1 ;  /* 0x0000000000017941 */ /* 0x000fea0003800000 */
.L_x_176:
        /* <DEDUP_REMOVED lines=9> */
.L_x_179:
[----:B------:R-:W-:Y:S05]  /*6280*/  BSYNC B1 ;  /* 0x0000000000017941 */ /* 0x000fea0003800000 */
.L_x_178:
[----:B0----5:R-:W-:Y:S01]  /*6290*/  HADD2.F32 R3, -RZ, R154.H0_H0 ;  /* 0x2000009aff037230 */ /* 0x021fe20000004100 */
        /* <DEDUP_REMOVED lines=8> */
.L_x_181:
[----:B------:R-:W-:Y:S05]  /*6320*/  BSYNC B1 ;  /* 0x0000000000017941 */ /* 0x000fea0003800000 */
.L_x_180:
        /* <DEDUP_REMOVED lines=9> */
.L_x_183:
[----:B------:R-:W-:Y:S05]  /*63c0*/  BSYNC B1 ;  /* 0x0000000000017941 */ /* 0x000fea0003800000 */
.L_x_182:
        /* <DEDUP_REMOVED lines=9> */
.L_x_185:
[----:B------:R-:W-:Y:S05]  /*6460*/  BSYNC B1 ;  /* 0x0000000000017941 */ /* 0x000fea0003800000 */
.L_x_184:
        /* <DEDUP_REMOVED lines=9> */
.L_x_187:
[----:B------:R-:W-:Y:S05]  /*6500*/  BSYNC B1 ;  /* 0x0000000000017941 */ /* 0x000fea0003800000 */
.L_x_186:
        /* <DEDUP_REMOVED lines=9> */
.L_x_189:
[----:B------:R-:W-:Y:S05]  /*65a0*/  BSYNC B1 ;  /* 0x0000000000017941 */ /* 0x000fea0003800000 */
.L_x_188:
        /* <DEDUP_REMOVED lines=9> */
.L_x_191:
[----:B------:R-:W-:Y:S05]  /*6640*/  BSYNC B1 ;  /* 0x0000000000017941 */ /* 0x000fea0003800000 */
.L_x_190:
        /* <DEDUP_REMOVED lines=9> */
.L_x_193:
[----:B------:R-:W-:Y:S05]  /*66e0*/  BSYNC B1 ;  /* 0x0000000000017941 */ /* 0x000fea0003800000 */
.L_x_192:
        /* <DEDUP_REMOVED lines=9> */
.L_x_195:
[----:B------:R-:W-:Y:S05]  /*6780*/  BSYNC B1 ;  /* 0x0000000000017941 */ /* 0x000fea0003800000 */
.L_x_194:
        /* <DEDUP_REMOVED lines=9> */
.L_x_197:
[----:B------:R-:W-:Y:S05]  /*6820*/  BSYNC B1 ;  /* 0x0000000000017941 */ /* 0x000fea0003800000 */
.L_x_196:
        /* <DEDUP_REMOVED lines=9> */
.L_x_199:
[----:B------:R-:W-:Y:S05]  /*68c0*/  BSYNC B1 ;  /* 0x0000000000017941 */ /* 0x000fea0003800000 */
.L_x_198:
        /* <DEDUP_REMOVED lines=9> */
.L_x_201:
[----:B------:R-:W-:Y:S05]  /*6960*/  BSYNC B1 ;  /* 0x0000000000017941 */ /* 0x000fea0003800000 */
.L_x_200:
        /* <DEDUP_REMOVED lines=9> */
.L_x_203:
[----:B------:R-:W-:Y:S05]  /*6a00*/  BSYNC B1 ;  /* 0x0000000000017941 */ /* 0x000fea0003800000 */
.L_x_202:
        /* <DEDUP_REMOVED lines=9> */
.L_x_205:
[----:B------:R-:W-:Y:S05]  /*6aa0*/  BSYNC B1 ;  /* 0x0000000000017941 */ /* 0x000fea0003800000 */
.L_x_204:
        /* <DEDUP_REMOVED lines=9> */
.L_x_207:
[----:B------:R-:W-:Y:S05]  /*6b40*/  BSYNC B1 ;  /* 0x0000000000017941 */ /* 0x000fea0003800000 */
.L_x_206:
        /* <DEDUP_REMOVED lines=9> */
.L_x_209:
[----:B------:R-:W-:Y:S05]  /*6be0*/  BSYNC B1 ;  /* 0x0000000000017941 */ /* 0x000fea0003800000 */
.L_x_208:
        /* <DEDUP_REMOVED lines=9> */
.L_x_211:
[----:B------:R-:W-:Y:S05]  /*6c80*/  BSYNC B1 ;  /* 0x0000000000017941 */ /* 0x000fea0003800000 */
.L_x_210:
        /* <DEDUP_REMOVED lines=9> */
.L_x_213:
[----:B------:R-:W-:Y:S05]  /*6d20*/  BSYNC B1 ;  /* 0x0000000000017941 */ /* 0x000fea0003800000 */
.L_x_212:
        /* <DEDUP_REMOVED lines=9> */
.L_x_215:
[----:B------:R-:W-:Y:S05]  /*6dc0*/  BSYNC B1 ;  /* 0x0000000000017941 */ /* 0x000fea0003800000 */
.L_x_214:
        /* <DEDUP_REMOVED lines=9> */
.L_x_217:
[----:B------:R-:W-:Y:S05]  /*6e60*/  BSYNC B1 ;  /* 0x0000000000017941 */ /* 0x000fea0003800000 */
.L_x_216:
        /* <DEDUP_REMOVED lines=9> */
.L_x_219:
[----:B------:R-:W-:Y:S05]  /*6f00*/  BSYNC B1 ;  /* 0x0000000000017941 */ /* 0x000fea0003800000 */
.L_x_218:
        /* <DEDUP_REMOVED lines=9> */
.L_x_221:
[----:B------:R-:W-:Y:S05]  /*6fa0*/  BSYNC B1 ;  /* 0x0000000000017941 */ /* 0x000fea0003800000 */
.L_x_220:
        /* <DEDUP_REMOVED lines=9> */
.L_x_223:
[----:B------:R-:W-:Y:S05]  /*7040*/  BSYNC B1 ;  /* 0x0000000000017941 */ /* 0x000fea0003800000 */
.L_x_222:
        /* <DEDUP_REMOVED lines=9> */
.L_x_225:
[----:B------:R-:W-:Y:S05]  /*70e0*/  BSYNC B1 ;  /* 0x0000000000017941 */ /* 0x000fea0003800000 */
.L_x_224:
        /* <DEDUP_REMOVED lines=9> */
.L_x_227:
[----:B------:R-:W-:Y:S05]  /*7180*/  BSYNC B1 ;  /* 0x0000000000017941 */ /* 0x000fea0003800000 */
.L_x_226:
        /* <DEDUP_REMOVED lines=9> */
.L_x_229:
[----:B------:R-:W-:Y:S05]  /*7220*/  BSYNC B1 ;  /* 0x0000000000017941 */ /* 0x000fea0003800000 */
.L_x_228:
        /* <DEDUP_REMOVED lines=9> */
.L_x_231:
[----:B------:R-:W-:Y:S05]  /*72c0*/  BSYNC B1 ;  /* 0x0000000000017941 */ /* 0x000fea0003800000 */
.L_x_230:
        /* <DEDUP_REMOVED lines=9> */
.L_x_233:
[----:B------:R-:W-:Y:S05]  /*7360*/  BSYNC B1 ;  /* 0x0000000000017941 */ /* 0x000fea0003800000 */
.L_x_232:
        /* <DEDUP_REMOVED lines=9> */
.L_x_235:
[----:B------:R-:W-:Y:S05]  /*7400*/  BSYNC B1 ;  /* 0x0000000000017941 */ /* 0x000fea0003800000 */
.L_x_234:
        /* <DEDUP_REMOVED lines=9> */
.L_x_237:
[----:B------:R-:W-:Y:S05]  /*74a0*/  BSYNC B1 ;  /* 0x0000000000017941 */ /* 0x000fea0003800000 */
.L_x_236:
        /* <DEDUP_REMOVED lines=9> */
.L_x_239:
[----:B------:R-:W-:Y:S05]  /*7540*/  BSYNC B1 ;  /* 0x0000000000017941 */ /* 0x000fea0003800000 */
.L_x_238:
        /* <DEDUP_REMOVED lines=9> */
.L_x_241:
[----:B------:R-:W-:Y:S05]  /*75e0*/  BSYNC B1 ;  /* 0x0000000000017941 */ /* 0x000fea0003800000 */
.L_x_240:
        /* <DEDUP_REMOVED lines=9> */
.L_x_243:
[----:B------:R-:W-:Y:S05]  /*7680*/  BSYNC B1 ;  /* 0x0000000000017941 */ /* 0x000fea0003800000 */
.L_x_242:
        /* <DEDUP_REMOVED lines=9> */
.L_x_245:
[----:B------:R-:W-:Y:S05]  /*7720*/  BSYNC B1 ;  /* 0x0000000000017941 */ /* 0x000fea0003800000 */
.L_x_244:
        /* <DEDUP_REMOVED lines=9> */
.L_x_247:
[----:B------:R-:W-:Y:S05]  /*77c0*/  BSYNC B1 ;  /* 0x0000000000017941 */ /* 0x000fea0003800000 */
.L_x_246:
        /* <DEDUP_REMOVED lines=9> */
.L_x_249:
[----:B------:R-:W-:Y:S05]  /*7860*/  BSYNC B1 ;  /* 0x0000000000017941 */ /* 0x000fea0003800000 */
.L_x_248:
        /* <DEDUP_REMOVED lines=9> */
.L_x_251:
[----:B------:R-:W-:Y:S05]  /*7900*/  BSYNC B1 ;  /* 0x0000000000017941 */ /* 0x000fea0003800000 */
.L_x_250:
        /* <DEDUP_REMOVED lines=9> */
.L_x_253:
[----:B------:R-:W-:Y:S05]  /*79a0*/  BSYNC B1 ;  /* 0x0000000000017941 */ /* 0x000fea0003800000 */
.L_x_252:
        /* <DEDUP_REMOVED lines=9> */
.L_x_255:
[----:B------:R-:W-:Y:S05]  /*7a40*/  BSYNC B1 ;  /* 0x0000000000017941 */ /* 0x000fea0003800000 */
.L_x_254:
        /* <DEDUP_REMOVED lines=9> */
.L_x_257:
[----:B------:R-:W-:Y:S05]  /*7ae0*/  BSYNC B1 ;  /* 0x0000000000017941 */ /* 0x000fea0003800000 */
.L_x_256:
        /* <DEDUP_REMOVED lines=9> */
.L_x_259:
[----:B------:R-:W-:Y:S05]  /*7b80*/  BSYNC B1 ;  /* 0x0000000000017941 */ /* 0x000fea0003800000 */
.L_x_258:
        /* <DEDUP_REMOVED lines=9> */
.L_x_261:
[----:B------:R-:W-:Y:S05]  /*7c20*/  BSYNC B1 ;  /* 0x0000000000017941 */ /* 0x000fea0003800000 */
.L_x_260:
        /* <DEDUP_REMOVED lines=9> */
.L_x_263:
[----:B------:R-:W-:Y:S05]  /*7cc0*/  BSYNC B1 ;  /* 0x0000000000017941 */ /* 0x000fea0003800000 */
.L_x_262:
        /* <DEDUP_REMOVED lines=9> */
.L_x_265:
[----:B------:R-:W-:Y:S05]  /*7d60*/  BSYNC B1 ;  /* 0x0000000000017941 */ /* 0x000fea0003800000 */
.L_x_264:
        /* <DEDUP_REMOVED lines=9> */
.L_x_267:
[----:B------:R-:W-:Y:S05]  /*7e00*/  BSYNC B1 ;  /* 0x0000000000017941 */ /* 0x000fea0003800000 */
.L_x_266:
        /* <DEDUP_REMOVED lines=9> */
.L_x_269:
[----:B------:R-:W-:Y:S05]  /*7ea0*/  BSYNC B1 ;  /* 0x0000000000017941 */ /* 0x000fea0003800000 */
.L_x_268:
        /* <DEDUP_REMOVED lines=9> */
.L_x_271:
[----:B------:R-:W-:Y:S05]  /*7f40*/  BSYNC B1 ;  /* 0x0000000000017941 */ /* 0x000fea0003800000 */
.L_x_270:
        /* <DEDUP_REMOVED lines=9> */
.L_x_273:
[----:B------:R-:W-:Y:S05]  /*7fe0*/  BSYNC B1 ;  /* 0x0000000000017941 */ /* 0x000fea0003800000 */
.L_x_272:
        /* <DEDUP_REMOVED lines=9> */
.L_x_275:
[----:B------:R-:W-:Y:S05]  /*8080*/  BSYNC B1 ;  /* 0x0000000000017941 */ /* 0x000fea0003800000 */
.L_x_274:
        /* <DEDUP_REMOVED lines=9> */
.L_x_277:
[----:B------:R-:W-:Y:S05]  /*8120*/  BSYNC B1 ;  /* 0x0000000000017941 */ /* 0x000fea0003800000 */
.L_x_276:
        /* <DEDUP_REMOVED lines=9> */
.L_x_279:
[----:B------:R-:W-:Y:S05]  /*81c0*/  BSYNC B1 ;  /* 0x0000000000017941 */ /* 0x000fea0003800000 */
.L_x_278:
[----:B0----5:R-:W-:Y:S01]  /*81d0*/  HADD2.F32 R3, -RZ, R154.H0_H0 ;  /* 0x2000009aff037230 */ /* 0x021fe20000004100 */
[----:B------:R-:W-:Y:S01]  /*81e0*/  ISETP.GT.AND P2, PT, R0, 0x78, P1 ;  /* 0x000000780000780c */ /* 0x000fe20000f44270 */
[----:B------:R-:W-:Y:S03]  /*81f0*/  BSSY B1, `(.L_x_280) ;  /* 0x0000007000017945 */ /* 0x000fe60003800000 */
[----:B-1----:R-:W-:-:S04]  /*8200*/  FMUL R4, R3, R156 ;  /* 0x0000009c03047220 */ /* 0x002fc80000400000 */
[----:B------:R-:W-:-:S05]  /*8210*/  FFMA R4, R85, R155, R4 ;  /* 0x0000009b55047223 */ /* 0x000fca0000000004 */
[----:B------:R-:W-:-:S05]  /*8220*/  F2FP.F16.F32.PACK_AB R4, RZ, R4 ;  /* 0x00000004ff04723e */ /* 0x000fca00000000ff */
[----:B------:R0:W-:Y:S01]  /*8230*/  @P0 STG.E.U16 desc[UR36][R6.64+0xf2], R4 ;  /* 0x0000f20406000986 */ /* 0x0001e2000c101524 */
[----:B------:R-:W-:Y:S05]  /*8240*/  @!P2 BRA `(.L_x_281) ;  /* 0x000000000004a947 */ /* 0x000fea0003800000 */
[----:B------:R1:W5:Y:S02]  /*8250*/  LDG.E.LTC128B.U16 R154, desc[UR36][R10.64+0xf0] ;  /* 0x0000f0240a9a7981 */ /* 0x000364000c1e1520 */
.L_x_281:
[----:B------:R-:W-:Y:S05]  /*8260*/  BSYNC B1 ;  /* 0x0000000000017941 */ /* 0x000fea0003800000 */
.L_x_280:
[----:B-----5:R-:W-:Y:S01]  /*8270*/  HADD2.F32 R3, -RZ, R154.H0_H0 ;  /* 0x2000009aff037230 */ /* 0x020fe20000004100 */
[----:B------:R-:W-:Y:S01]  /*8280*/  ISETP.GT.AND P1, PT, R0, 0x79, P1 ;  /* 0x000000790000780c */ /* 0x000fe20000f24270 */
[----:B0-----:R-:W-:Y:S01]  /*8290*/  @P2 IMAD.MOV.U32 R4, RZ, RZ, R8 ;  /* 0x000000ffff042224 */ /* 0x001fe200078e0008 */
[----:B------:R-:W-:Y:S01]  /*82a0*/  BSSY B1, `(.L_x_282) ;  /* 0x0000008000017945 */ /* 0x000fe20003800000 */
[----:B------:R-:W-:Y:S02]  /*82b0*/  @P2 IMAD.MOV.U32 R5, RZ, RZ, R9 ;  /* 0x000000ffff052224 */ /* 0x000fe400078e0009 */
[----:B------:R-:W-:-:S04]  /*82c0*/  FMUL R3, R3, R156 ;  /* 0x0000009c03037220 */ /* 0x000fc80000400000 */
[----:B------:R-:W-:-:S05]  /*82d0*/  FFMA R3, R86, R155, R3 ;  /* 0x0000009b56037223 */ /* 0x000fca0000000003 */
[----:B------:R-:W-:-:S05]  /*82e0*/  F2FP.F16.F32.PACK_AB R3, RZ, R3 ;  /* 0x00000003ff03723e */ /* 0x000fca00000000ff */
[----:B------:R0:W-:Y:S01]  /*82f0*/  @P2 STG.E.U16 desc[UR36][R4.64+0xf0], R3 ;  /* 0x0000f00304002986 */ /* 0x0001e2000c101524 */
[----:B------:R-:W-:Y:S05]  /*8300*/  @!P1 BRA `(.L_x_283) ;  /* 0x0000000000049947 */ /* 0x000fea0003800000 */
[----:B------:R0:W5:Y:S02]  /*8310*/  LDG.E.LTC128B.U16 R154, desc[UR36][R10.64+0xf2] ;  /* 0x0000f2240a9a7981 */ /* 0x000164000c1e1520 */
.L_x_283:
[----:B------:R-:W-:Y:S05]  /*8320*/  BSYNC B1 ;  /* 0x0000000000017941 */ /* 0x000fea0003800000 */
.L_x_282:
[----:B------:R-:W-:Y:S05]  /*8330*/  @!P1 BRA `(.L_x_284) ;  /* 0x00000024004c9947 */ /* 0x000fea0003800000 */
[----:B0----5:R-:W-:-:S05]  /*8340*/  HADD2.F32 R3, -RZ, R154.H0_H0 ;  /* 0x2000009aff037230 */ /* 0x021fca0000004100 */
[----:B------:R-:W-:-:S04]  /*8350*/  FMUL R0, R3, R156 ;  /* 0x0000009c03007220 */ /* 0x000fc80000400000 */
[----:B------:R-:W-:-:S05]  /*8360*/  FFMA R0, R87, R155, R0 ;  /* 0x0000009b57007223 */ /* 0x000fca0000000000 */
[----:B------:R-:W-:-:S05]  /*8370*/  F2FP.F16.F32.PACK_AB R0, RZ, R0 ;  /* 0x00000000ff00723e */ /* 0x000fca00000000ff */
[----:B------:R0:W-:Y:S01]  /*8380*/  STG.E.U16 desc[UR36][R8.64+0xf2], R0 ;  /* 0x0000f20008007986 */ /* 0x0001e2000c101524 */
[----:B------:R-:W-:Y:S05]  /*8390*/  BRA `(.L_x_284) ;  /* 0x0000002400347947 */ /* 0x000fea0003800000 */
.L_x_33:
[----:B------:R-:W-:Y:S01]  /*83a0*/  ULDC.64 UR4, c[0x0][0x5c0] ;  /* 0x0001700000047ab9 */ /* 0x000fe20000000a00 */
[-C--:B------:R-:W-:Y:S01]  /*83b0*/  FMUL R88, R88, R155.reuse ;  /* 0x0000009b58587220 */ /* 0x080fe20000400000 */
[----:B------:R-:W-:Y:S01]  /*83c0*/  LEA R6, P0, R168, UR4, 0x1 ;  /* 0x00000004a8067c11 */ /* 0x000fe2000f8008ff */
[----:B------:R-:W-:Y:S01]  /*83d0*/  IMAD.SHL.U32 R11, R4, 0x10, RZ ;  /* 0x00000010040b7824 */ /* 0x000fe200078e00ff */
[----:B------:R-:W-:Y:S01]  /*83e0*/  ISETP.GT.AND P2, PT, R0, 0x1, P3 ;  /* 0x000000010000780c */ /* 0x000fe20001f44270 */
[-C--:B------:R-:W-:Y:S01]  /*83f0*/  FMUL R89, R89, R155.reuse ;  /* 0x0000009b59597220 */ /* 0x080fe20000400000 */
[----:B------:R-:W-:Y:S01]  /*8400*/  LEA.HI.X R7, R168, UR5, R167, 0x1, P0 ;  /* 0x00000005a8077c11 */ /* 0x000fe200080f0ca7 */
[-C--:B------:R-:W-:Y:S01]  /*8410*/  FMUL R90, R90, R155.reuse ;  /* 0x0000009b5a5a7220 */ /* 0x080fe20000400000 */
[----:B------:R-:W-:Y:S01]  /*8420*/  ISETP.GT.AND P0, PT, R3, 0x8, PT ;  /* 0x000000080300780c */ /* 0x000fe20003f04270 */
[-C--:B------:R-:W-:Y:S01]  /*8430*/  FMUL R91, R91, R155.reuse ;  /* 0x0000009b5b5b7220 */ /* 0x080fe20000400000 */
[----:B------:R-:W-:Y:S01]  /*8440*/  F2FP.F16.F32.PACK_AB R88, RZ, R88 ;  /* 0x00000058ff58723e */ /* 0x000fe200000000ff */
[-C--:B------:R-:W-:Y:S01]  /*8450*/  FMUL R92, R92, R155.reuse ;  /* 0x0000009b5c5c7220 */ /* 0x080fe20000400000 */
[----:B------:R-:W-:Y:S01]  /*8460*/  ISETP.GT.AND P4, PT, R0, RZ, P0 ;  /* 0x000000ff0000720c */ /* 0x000fe20000784270 */
[-C--:B------:R-:W-:Y:S01]  /*8470*/  FMUL R93, R93, R155.reuse ;  /* 0x0000009b5d5d7220 */ /* 0x080fe20000400000 */
[----:B------:R-:W-:Y:S01]  /*8480*/  SHF.L.U64.HI R9, R4, 0x4, R5 ;  /* 0x0000000404097819 */ /* 0x000fe20000010205 */
[----:B------:R-:W-:Y:S01]  /*8490*/  @P1 STG.E.U16 desc[UR36][R6.64], R88 ;  /* 0x0000005806001986 */ /* 0x000fe2000c101524 */
[----:B------:R-:W-:Y:S01]  /*84a0*/  IADD3 R12, P5, R11, R6, RZ ;  /* 0x000000060b0c7210 */ /* 0x000fe20007fbe0ff */
[-C--:B------:R-:W-:Y:S01]  /*84b0*/  FMUL R94, R94, R155.reuse ;  /* 0x0000009b5e5e7220 */ /* 0x080fe20000400000 */
[----:B------:R-:W-:Y:S01]  /*84c0*/  ISETP.GT.AND P1, PT, R0, 0x1, P0 ;  /* 0x000000010000780c */ /* 0x000fe20000724270 */
[----:B------:R-:W-:Y:S01]  /*84d0*/  FMUL R95, R95, R155 ;  /* 0x0000009b5f5f7220 */ /* 0x000fe20000400000 */
[----:B------:R-:W-:Y:S01]  /*84e0*/  F2FP.F16.F32.PACK_AB R89, RZ, R89 ;  /* 0x00000059ff59723e */ /* 0x000fe200000000ff */
[----:B------:R-:W-:Y:S01]  /*84f0*/  IMAD.X R13, R9, 0x1, R7, P5 ;  /* 0x00000001090d7824 */ /* 0x000fe200028e0607 */
[----:B------:R-:W-:Y:S01]  /*8500*/  F2FP.F16.F32.PACK_AB R90, RZ, R90 ;  /* 0x0000005aff5a723e */ /* 0x000fe200000000ff */
[----:B------:R-:W-:Y:S01]  /*8510*/  FMUL R96, R96, R155 ;  /* 0x0000009b60607220 */ /* 0x000fe20000400000 */
[----:B------:R-:W-:Y:S01]  /*8520*/  F2FP.F16.F32.PACK_AB R91, RZ, R91 ;  /* 0x0000005bff5b723e */ /* 0x000fe200000000ff */
[----:B------:R-:W-:Y:S01]  /*8530*/  @P2 STG.E.U16 desc[UR36][R6.64+0x2], R89 ;  /* 0x0000025906002986 */ /* 0x000fe2000c101524 */
[C---:B------:R-:W-:Y:S01]  /*8540*/  ISETP.GT.AND P5, PT, R0.reuse, 0x9, P3 ;  /* 0x000000090000780c */ /* 0x040fe20001fa4270 */
[-C--:B------:R-:W-:Y:S01]  /*8550*/  FMUL R97, R97, R155.reuse ;  /* 0x0000009b61617220 */ /* 0x080fe20000400000 */
[C---:B------:R-:W-:Y:S01]  /*8560*/  ISETP.GT.AND P2, PT, R0.reuse, 0x8, P0 ;  /* 0x000000080000780c */ /* 0x040fe20000744270 */
[----:B------:R-:W-:Y:S01]  /*8570*/  @P4 STG.E.U16 desc[UR36][R12.64], R90 ;  /* 0x0000005a0c004986 */ /* 0x000fe2000c101524 */
[----:B------:R-:W-:Y:S01]  /*8580*/  ISETP.GT.AND P4, PT, R0, 0x8, P3 ;  /* 0x000000080000780c */ /* 0x000fe20001f84270 */
[-C--:B------:R-:W-:Y:S01]  /*8590*/  FMUL R98, R98, R155.reuse ;  /* 0x0000009b62627220 */ /* 0x080fe20000400000 */
[----:B------:R-:W-:Y:S01]  /*85a0*/  F2FP.F16.F32.PACK_AB R92, RZ, R92 ;  /* 0x0000005cff5c723e */ /* 0x000fe200000000ff */
[----:B------:R-:W-:Y:S01]  /*85b0*/  @P1 STG.E.U16 desc[UR36][R12.64+0x2], R91 ;  /* 0x0000025b0c001986 */ /* 0x000fe2000c101524 */
[----:B------:R-:W-:Y:S01]  /*85c0*/  ISETP.GT.AND P1, PT, R0, 0x9, P0 ;  /* 0x000000090000780c */ /* 0x000fe20000724270 */
[----:B------:R-:W-:Y:S01]  /*85d0*/  FMUL R99, R99, R155 ;  /* 0x0000009b63637220 */ /* 0x000fe20000400000 */
[----:B------:R-:W-:Y:S01]  /*85e0*/  F2FP.F16.F32.PACK_AB R93, RZ, R93 ;  /* 0x0000005dff5d723e */ /* 0x000fe200000000ff */
[-C--:B------:R-:W-:Y:S01]  /*85f0*/  FMUL R100, R100, R155.reuse ;  /* 0x0000009b64647220 */ /* 0x080fe20000400000 */
[----:B------:R-:W-:Y:S01]  /*8600*/  F2FP.F16.F32.PACK_AB R94, RZ, R94 ;  /* 0x0000005eff5e723e */ /* 0x000fe200000000ff */
[----:B------:R-:W-:Y:S01]  /*8610*/  FMUL R101, R101, R155 ;  /* 0x0000009b65657220 */ /* 0x000fe20000400000 */
[----:B------:R-:W-:Y:S01]  /*8620*/  F2FP.F16.F32.PACK_AB R95, RZ, R95 ;  /* 0x0000005fff5f723e */ /* 0x000fe200000000ff */
[-C--:B------:R-:W-:Y:S01]  /*8630*/  FMUL R102, R102, R155.reuse ;  /* 0x0000009b66667220 */ /* 0x080fe20000400000 */
[----:B------:R-:W-:Y:S01]  /*8640*/  F2FP.F16.F32.PACK_AB R96, RZ, R96 ;  /* 0x00000060ff60723e */ /* 0x000fe200000000ff */
[----:B------:R-:W-:Y:S01]  /*8650*/  @P4 STG.E.U16 desc[UR36][R6.64+0x10], R92 ;  /* 0x0000105c06004986 */ /* 0x000fe2000c101524 */
[C---:B------:R-:W-:Y:S01]  /*8660*/  ISETP.GT.AND P4, PT, R0.reuse, 0x10, P3 ;  /* 0x000000100000780c */ /* 0x040fe20001f84270 */
[----:B------:R-:W-:Y:S01]  /*8670*/  FMUL R103, R103, R155 ;  /* 0x0000009b67677220 */ /* 0x000fe20000400000 */
[----:B------:R-:W-:Y:S01]  /*8680*/  F2FP.F16.F32.PACK_AB R97, RZ, R97 ;  /* 0x00000061ff61723e */ /* 0x000fe200000000ff */
[----:B------:R-:W-:Y:S01]  /*8690*/  @P5 STG.E.U16 desc[UR36][R6.64+0x12], R93 ;  /* 0x0000125d06005986 */ /* 0x000fe2000c101524 */
[----:B------:R-:W-:Y:S01]  /*86a0*/  ISETP.GT.AND P5, PT, R0, 0x11, P0 ;  /* 0x000000110000780c */ /* 0x000fe200007a4270 */
        /* <DEDUP_REMOVED lines=74> */
[----:B------:R-:W-:Y:S01]  /*8b50*/  FMUL R125, R125, R155 ;  /* 0x0000009b7d7d7220 */ /* 0x000fe20000400000 */
[----:B------:R-:W-:Y:S01]  /*8b60*/  F2FP.F16.F32.PACK_AB R119, RZ, R119 ;  /* 0x00000077ff77723e */ /* 0x000fe200000000ff */
[-C--:B------:R-:W-:Y:S01]  /*8b70*/  FMUL R126, R126, R155.reuse ;  /* 0x0000009b7e7e7220 */ /* 0x080fe20000400000 */
[----:B------:R-:W-:Y:S01]  /*8b80*/  F2FP.F16.F32.PACK_AB R120, RZ, R120 ;  /* 0x00000078ff78723e */ /* 0x000fe200000000ff */
        /* <DEDUP_REMOVED lines=66> */
[----:B------:R-:W-:Y:S01]  /*8fb0*/  IMAD.SHL.U32 R23, R4, 0x100, RZ ;  /* 0x0000010004177824 */ /* 0x000fe200078e00ff */
[----:B------:R-:W-:Y:S01]  /*8fc0*/  F2FP.F16.F32.PACK_AB R140, RZ, R140 ;  /* 0x0000008cff8c723e */ /* 0x000fe200000000ff */
[----:B------:R-:W-:Y:S01]  /*8fd0*/  @P1 STG.E.U16 desc[UR36][R6.64+0x90], R124 ;  /* 0x0000907c06001986 */ /* 0x000fe2000c101524 */
[----:B------:R-:W-:Y:S01]  /*8fe0*/  ISETP.GT.AND P1, PT, R0, 0x50, P3 ;  /* 0x000000500000780c */ /* 0x000fe20001f24270 */
[----:B------:R-:W-:Y:S01]  /*8ff0*/  FMUL R146, R146, R155 ;  /* 0x0000009b92927220 */ /* 0x000fe20000400000 */
[----:B------:R-:W-:Y:S01]  /*9000*/  F2FP.F16.F32.PACK_AB R141, RZ, R141 ;  /* 0x0000008dff8d723e */ /* 0x000fe200000000ff */
[----:B------:R-:W-:Y:S01]  /*9010*/  @P2 STG.E.U16 desc[UR36][R6.64+0x92], R125 ;  /* 0x0000927d06002986 */ /* 0x000fe2000c101524 */
[C---:B------:R-:W-:Y:S01]  /*9020*/  ISETP.GT.AND P2, PT, R0.reuse, 0x51, P3 ;  /* 0x000000510000780c */ /* 0x040fe20001f44270 */
[-C--:B------:R-:W-:Y:S01]  /*9030*/  FMUL R147, R147, R155.reuse ;  /* 0x0000009b93937220 */ /* 0x080fe20000400000 */
        /* <DEDUP_REMOVED lines=11> */
[-C--:B------:R-:W-:Y:S01]  /*90f0*/  FMUL R150, R150, R155.reuse ;  /* 0x0000009b96967220 */ /* 0x080fe20000400000 */
[----:B------:R-:W-:Y:S01]  /*9100*/  SHF.L.U64.HI R21, R4, 0x8, R5 ;  /* 0x0000000804157819 */ /* 0x000fe20000010205 */
[----:B------:R-:W-:Y:S01]  /*9110*/  @P2 STG.E.U16 desc[UR36][R6.64+0xa2], R129 ;  /* 0x0000a28106002986 */ /* 0x000fe2000c101524 */
[C---:B------:R-:W-:Y:S01]  /*9120*/  ISETP.GT.AND P2, PT, R0.reuse, 0x59, P3 ;  /* 0x000000590000780c */ /* 0x040fe20001f44270 */
        /* <DEDUP_REMOVED lines=58> */
[----:B------:R-:W-:Y:S01]  /*94d0*/  @P2 STG.E.U16 desc[UR36][R12.64+0xd0], R142 ;  /* 0x0000d08e0c002986 */ /* 0x000fe2000c101524 */
[----:B------:R-:W-:Y:S01]  /*94e0*/  F2FP.F16.F32.PACK_AB R34, RZ, R34 ;  /* 0x00000022ff22723e */ /* 0x000fe200000000ff */
[----:B------:R-:W-:Y:S01]  /*94f0*/  FMUL R40, R40, R155 ;  /* 0x0000009b28287220 */ /* 0x000fe20000400000 */
[----:B------:R-:W-:Y:S01]  /*9500*/  F2FP.F16.F32.PACK_AB R35, RZ, R35 ;  /* 0x00000023ff23723e */ /* 0x000fe200000000ff */
        /* <DEDUP_REMOVED lines=8> */
[----:B------:R-:W-:Y:S01]  /*9590*/  @P1 IMAD.MOV.U32 R5, RZ, RZ, R7 ;  /* 0x000000ffff051224 */ /* 0x000fe200078e0007 */
[----:B------:R-:W-:Y:S01]  /*95a0*/  @P1 MOV R4, R6 ;  /* 0x0000000600041202 */ /* 0x000fe20000000f00 */
[-C--:B------:R-:W-:Y:S01]  /*95b0*/  FMUL R43, R43, R155.reuse ;  /* 0x0000009b2b2b7220 */ /* 0x080fe20000400000 */
[----:B------:R-:W-:Y:S01]  /*95c0*/  F2FP.F16.F32.PACK_AB R38, RZ, R38 ;  /* 0x00000026ff26723e */ /* 0x000fe200000000ff */
[----:B------:R-:W-:Y:S01]  /*95d0*/  FMUL R44, R44, R155 ;  /* 0x0000009b2c2c7220 */ /* 0x000fe20000400000 */
[----:B------:R-:W-:Y:S01]  /*95e0*/  F2FP.F16.F32.PACK_AB R39, RZ, R39 ;  /* 0x00000027ff27723e */ /* 0x000fe200000000ff */
[----:B------:R0:W-:Y:S01]  /*95f0*/  @P1 STG.E.U16 desc[UR36][R4.64+0xe2], R145 ;  /* 0x0000e29104001986 */ /* 0x0001e2000c101524 */
[----:B------:R-:W-:Y:S01]  /*9600*/  IADD3 R14, P1, P2, R11, R6, R23 ;  /* 0x000000060b0e7210 */ /* 0x000fe20007a3e017 */
[-C--:B------:R-:W-:Y:S01]  /*9610*/  FMUL R45, R45, R155.reuse ;  /* 0x0000009b2d2d7220 */ /* 0x080fe20000400000 */
[----:B------:R-:W-:Y:S01]  /*9620*/  F2FP.F16.F32.PACK_AB R40, RZ, R40 ;  /* 0x00000028ff28723e */ /* 0x000fe200000000ff */
[----:B------:R-:W-:Y:S01]  /*9630*/  FMUL R46, R46, R155 ;  /* 0x0000009b2e2e7220 */ /* 0x000fe20000400000 */
[----:B------:R-:W-:Y:S01]  /*9640*/  IADD3.X R15, R9, R7, R21, P1, P2 ;  /* 0x00000007090f7210 */ /* 0x000fe20000fe4415 */
[-C--:B------:R-:W-:Y:S01]  /*9650*/  FMUL R47, R47, R155.reuse ;  /* 0x0000009b2f2f7220 */ /* 0x080fe20000400000 */
[C---:B------:R-:W-:Y:S01]  /*9660*/  ISETP.GT.AND P1, PT, R3.reuse, 0x80, PT ;  /* 0x000000800300780c */ /* 0x040fe20003f24270 */
[-C--:B------:R-:W-:Y:S01]  /*9670*/  FMUL R48, R48, R155.reuse ;  /* 0x0000009b30307220 */ /* 0x080fe20000400000 */
[----:B------:R-:W-:Y:S01]  /*9680*/  ISETP.GT.AND P2, PT, R3, 0x88, PT ;  /* 0x000000880300780c */ /* 0x000fe20003f44270 */
[----:B------:R-:W-:Y:S01]  /*9690*/  FMUL R49, R49, R155 ;  /* 0x0000009b31317220 */ /* 0x000fe20000400000 */
[----:B------:R-:W-:Y:S01]  /*96a0*/  F2FP.F16.F32.PACK_AB R41, RZ, R41 ;  /* 0x00000029ff29723e */ /* 0x000fe200000000ff */
[----:B0-----:R-:W-:Y:S01]  /*96b0*/  @P5 IMAD.MOV.U32 R4, RZ, RZ, R12 ;  /* 0x000000ffff045224 */ /* 0x001fe200078e000c */
[----:B------:R-:W-:Y:S01]  /*96c0*/  F2FP.F16.F32.PACK_AB R42, RZ, R42 ;  /* 0x0000002aff2a723e */ /* 0x000fe200000000ff */
[----:B------:R-:W-:Y:S01]  /*96d0*/  @P5 IMAD.MOV.U32 R5, RZ, RZ, R13 ;  /* 0x000000ffff055224 */ /* 0x000fe200078e000d */
[----:B------:R-:W-:Y:S01]  /*96e0*/  F2FP.F16.F32.PACK_AB R43, RZ, R43 ;  /* 0x0000002bff2b723e */ /* 0x000fe200000000ff */
[-C--:B------:R-:W-:Y:S01]  /*96f0*/  FMUL R50, R50, R155.reuse ;  /* 0x0000009b32327220 */ /* 0x080fe20000400000 */
[----:B------:R-:W-:Y:S01]  /*9700*/  F2FP.F16.F32.PACK_AB R44, RZ, R44 ;  /* 0x0000002cff2c723e */ /* 0x000fe200000000ff */
[-C--:B------:R-:W-:Y:S01]  /*9710*/  FMUL R51, R51, R155.reuse ;  /* 0x0000009b33337220 */ /* 0x080fe20000400000 */
[----:B------:R0:W-:Y:S01]  /*9720*/  @P5 STG.E.U16 desc[UR36][R4.64+0xe0], R146 ;  /* 0x0000e09204005986 */ /* 0x0001e2000c101524 */
[----:B------:R-:W-:Y:S01]  /*9730*/  ISETP.GT.AND P5, PT, R0, 0x78, P3 ;  /* 0x000000780000780c */ /* 0x000fe20001fa4270 */
[-C--:B------:R-:W-:Y:S01]  /*9740*/  FMUL R52, R52, R155.reuse ;  /* 0x0000009b34347220 */ /* 0x080fe20000400000 */
[C---:B------:R-:W-:Y:S01]  /*9750*/  ISETP.GT.AND P3, PT, R0.reuse, 0x79, P3 ;  /* 0x000000790000780c */ /* 0x040fe20001f64270 */
[----:B------:R-:W-:Y:S01]  /*9760*/  @P4 STG.E.U16 desc[UR36][R12.64+0xe2], R147 ;  /* 0x0000e2930c004986 */ /* 0x000fe2000c101524 */
[C---:B------:R-:W-:Y:S01]  /*9770*/  ISETP.GT.AND P4, PT, R0.reuse, 0x78, P0 ;  /* 0x000000780000780c */ /* 0x040fe20000784270 */
[-C--:B------:R-:W-:Y:S01]  /*9780*/  FMUL R53, R53, R155.reuse ;  /* 0x0000009b35357220 */ /* 0x080fe20000400000 */
[----:B------:R-:W-:Y:S01]  /*9790*/  ISETP.GT.AND P0, PT, R0, 0x79, P0 ;  /* 0x000000790000780c */ /* 0x000fe20000704270 */
[----:B------:R-:W-:Y:S01]  /*97a0*/  FMUL R54, R54, R155 ;  /* 0x0000009b36367220 */ /* 0x000fe20000400000 */
[----:B------:R-:W-:Y:S01]  /*97b0*/  F2FP.F16.F32.PACK_AB R45, RZ, R45 ;  /* 0x0000002dff2d723e */ /* 0x000fe200000000ff */
[-C--:B------:R-:W-:Y:S01]  /*97c0*/  FMUL R55, R55, R155.reuse ;  /* 0x0000009b37377220 */ /* 0x080fe20000400000 */
[----:B------:R-:W-:Y:S01]  /*97d0*/  F2FP.F16.F32.PACK_AB R46, RZ, R46 ;  /* 0x0000002eff2e723e */ /* 0x000fe200000000ff */
[----:B------:R-:W-:Y:S01]  /*97e0*/  FMUL R56, R56, R155 ;  /* 0x0000009b38387220 */ /* 0x000fe20000400000 */
[----:B------:R-:W-:Y:S01]  /*97f0*/  F2FP.F16.F32.PACK_AB R47, RZ, R47 ;  /* 0x0000002fff2f723e */ /* 0x000fe200000000ff */
[----:B------:R-:W-:Y:S01]  /*9800*/  @P5 STG.E.U16 desc[UR36][R6.64+0xf0], R148 ;  /* 0x0000f09406005986 */ /* 0x000fe2000c101524 */
[----:B0-----:R-:W-:Y:S01]  /*9810*/  IADD3 R4, P5, R23, R6, RZ ;  /* 0x0000000617047210 */ /* 0x001fe20007fbe0ff */
[-C--:B------:R-:W-:Y:S01]  /*9820*/  FMUL R57, R57, R155.reuse ;  /* 0x0000009b39397220 */ /* 0x080fe20000400000 */
[----:B------:R-:W-:Y:S01]  /*9830*/  F2FP.F16.F32.PACK_AB R48, RZ, R48 ;  /* 0x00000030ff30723e */ /* 0x000fe200000000ff */
[----:B------:R0:W-:Y:S01]  /*9840*/  @P3 STG.E.U16 desc[UR36][R6.64+0xf2], R149 ;  /* 0x0000f29506003986 */ /* 0x0001e2000c101524 */
[C---:B------:R-:W-:Y:S01]  /*9850*/  ISETP.GT.AND P3, PT, R0.reuse, RZ, P1 ;  /* 0x000000ff0000720c */ /* 0x040fe20000f64270 */
[----:B------:R-:W-:Y:S01]  /*9860*/  IMAD.X R5, R21, 0x1, R7, P5 ;  /* 0x0000000115057824 */ /* 0x000fe200028e0607 */
[C---:B------:R-:W-:Y:S01]  /*9870*/  ISETP.GT.AND P5, PT, R0.reuse, RZ, P2 ;  /* 0x000000ff0000720c */ /* 0x040fe200017a4270 */
        /* <DEDUP_REMOVED lines=14> */
[----:B------:R-:W-:Y:S01]  /*9960*/  @P4 STG.E.U16 desc[UR36][R4.64+0x2], R25 ;  /* 0x0000021904004986 */ /* 0x000fe2000c101524 */
[----:B------:R-:W-:Y:S01]  /*9970*/  IADD3 R10, P4, R11, R4, RZ ;  /* 0x000000040b0a7210 */ /* 0x000fe20007f9e0ff */
[C-C-:B------:R-:W-:Y:S01]  /*9980*/  IMAD.X R7, R9.reuse, 0x1, R5.reuse, P3 ;  /* 0x0000000109077824 */ /* 0x140fe200018e0605 */
[----:B------:R-:W-:Y:S01]  /*9990*/  ISETP.GT.AND P3, PT, R0, 0x9, P2 ;  /* 0x000000090000780c */ /* 0x000fe20001764270 */
[----:B------:R-:W-:Y:S01]  /*99a0*/  FMUL R62, R62, R155 ;  /* 0x0000009b3e3e7220 */ /* 0x000fe20000400000 */
[----:B------:R-:W-:Y:S01]  /*99b0*/  F2FP.F16.F32.PACK_AB R53, RZ, R53 ;  /* 0x00000035ff35723e */ /* 0x000fe200000000ff */
[----:B------:R-:W-:Y:S01]  /*99c0*/  IMAD.X R11, R9, 0x1, R5, P4 ;  /* 0x00000001090b7824 */ /* 0x000fe200020e0605 */
[----:B------:R-:W-:Y:S01]  /*99d0*/  ISETP.GT.AND P4, PT, R0, 0x8, P1 ;  /* 0x000000080000780c */ /* 0x000fe20000f84270 */
[-C--:B------:R-:W-:Y:S01]  /*99e0*/  FMUL R63, R63, R155.reuse ;  /* 0x0000009b3f3f7220 */ /* 0x080fe20000400000 */
[----:B------:R-:W-:Y:S01]  /*99f0*/  F2FP.F16.F32.PACK_AB R54, RZ, R54 ;  /* 0x00000036ff36723e */ /* 0x000fe200000000ff */
[-C--:B------:R-:W-:Y:S01]  /*9a00*/  FMUL R64, R64, R155.reuse ;  /* 0x0000009b40407220 */ /* 0x080fe20000400000 */
        /* <DEDUP_REMOVED lines=8> */
[-C--:B------:R-:W-:Y:S01]  /*9a90*/  FMUL R67, R67, R155.reuse ;  /* 0x0000009b43437220 */ /* 0x080fe20000400000 */
[----:B------:R-:W-:Y:S01]  /*9aa0*/  @P4 STG.E.U16 desc[UR36][R4.64+0x10], R28 ;  /* 0x0000101c04004986 */ /* 0x000fe2000c101524 */
[----:B------:R-:W-:Y:S01]  /*9ab0*/  ISETP.GT.AND P4, PT, R0, 0x10, P1 ;  /* 0x000000100000780c */ /* 0x000fe20000f84270 */
[----:B------:R-:W-:Y:S01]  /*9ac0*/  FMUL R68, R68, R155 ;  /* 0x0000009b44447220 */ /* 0x000fe20000400000 */
[----:B------:R-:W-:Y:S01]  /*9ad0*/  F2FP.F16.F32.PACK_AB R57, RZ, R57 ;  /* 0x00000039ff39723e */ /* 0x000fe200000000ff */
[-C--:B------:R-:W-:Y:S01]  /*9ae0*/  FMUL R69, R69, R155.reuse ;  /* 0x0000009b45457220 */ /* 0x080fe20000400000 */
[----:B------:R-:W-:Y:S01]  /*9af0*/  @P5 STG.E.U16 desc[UR36][R4.64+0x12], R29 ;  /* 0x0000121d04005986 */ /* 0x000fe2000c101524 */
[----:B------:R-:W-:Y:S01]  /*9b00*/  ISETP.GT.AND P5, PT, R0, 0x11, P1 ;  /* 0x000000110000780c */ /* 0x000fe20000fa4270 */
[-C--:B------:R-:W-:Y:S01]  /*9b10*/  FMUL R70, R70, R155.reuse ;  /* 0x0000009b46467220 */ /* 0x080fe20000400000 */
[----:B------:R-:W-:Y:S01]  /*9b20*/  F2FP.F16.F32.PACK_AB R58, RZ, R58 ;  /* 0x0000003aff3a723e */ /* 0x000fe200000000ff */
[----:B------:R0:W-:Y:S01]  /*9b30*/  @P0 STG.E.U16 desc[UR36][R6.64+0x10], R30 ;  /* 0x0000101e06000986 */ /* 0x0001e2000c101524 */
        /* <DEDUP_REMOVED lines=13> */
[--C-:B0-----:R-:W-:Y:S01]  /*9c10*/  @P0 IMAD.MOV.U32 R6, RZ, RZ, R14.reuse ;  /* 0x000000ffff060224 */ /* 0x101fe200078e000e */
[----:B------:R-:W-:Y:S01]  /*9c20*/  F2FP.F16.F32.PACK_AB R62, RZ, R62 ;  /* 0x0000003eff3e723e */ /* 0x000fe200000000ff */
[--C-:B------:R-:W-:Y:S01]  /*9c30*/  @P0 IMAD.MOV.U32 R7, RZ, RZ, R15.reuse ;  /* 0x000000ffff070224 */ /* 0x100fe200078e000f */
[----:B------:R-:W-:Y:S01]  /*9c40*/  F2FP.F16.F32.PACK_AB R63, RZ, R63 ;  /* 0x0000003fff3f723e */ /* 0x000fe200000000ff */
[-C--:B------:R-:W-:Y:S01]  /*9c50*/  FMUL R74, R74, R155.reuse ;  /* 0x0000009b4a4a7220 */ /* 0x080fe20000400000 */
[----:B------:R-:W-:Y:S01]  /*9c60*/  F2FP.F16.F32.PACK_AB R64, RZ, R64 ;  /* 0x00000040ff40723e */ /* 0x000fe200000000ff */
[-C--:B------:R-:W-:Y:S01]  /*9c70*/  FMUL R75, R75, R155.reuse ;  /* 0x0000009b4b4b7220 */ /* 0x080fe20000400000 */
[----:B------:R0:W-:Y:S01]  /*9c80*/  @P0 STG.E.U16 desc[UR36][R6.64+0x20], R34 ;  /* 0x0000202206000986 */ /* 0x0001e2000c101524 */
        /* <DEDUP_REMOVED lines=11> */
[--C-:B0-----:R-:W-:Y:S01]  /*9d40*/  @P3 IMAD.MOV.U32 R7, RZ, RZ, R15.reuse ;  /* 0x000000ffff073224 */ /* 0x101fe200078e000f */
[----:B------:R-:W-:Y:S01]  /*9d50*/  @P3 MOV R6, R14 ;  /* 0x0000000e00063202 */ /* 0x000fe20000000f00 */
[-C--:B------:R-:W-:Y:S01]  /*9d60*/  FMUL R81, R81, R155.reuse ;  /* 0x0000009b51517220 */ /* 0x080fe20000400000 */
[----:B------:R-:W-:Y:S01]  /*9d70*/  F2FP.F16.F32.PACK_AB R70, RZ, R70 ;  /* 0x00000046ff46723e */ /* 0x000fe200000000ff */
[----:B------:R-:W-:Y:S01]  /*9d80*/  FMUL R82, R82, R155 ;  /* 0x0000009b52527220 */ /* 0x000fe20000400000 */
[----:B------:R-:W-:Y:S01]  /*9d90*/  F2FP.F16.F32.PACK_AB R71, RZ, R71 ;  /* 0x00000047ff47723e */ /* 0x000fe200000000ff */
[----:B------:R0:W-:Y:S01]  /*9da0*/  @P3 STG.E.U16 desc[UR36][R6.64+0x22], R35 ;  /* 0x0000222306003986 */ /* 0x0001e2000c101524 */
        /* <DEDUP_REMOVED lines=9> */
[----:B------:R-:W-:Y:S01]  /*9e40*/  FMUL R85, R85, R155 ;  /* 0x0000009b55557220 */ /* 0x000fe20000400000 */
[----:B------:R-:W-:Y:S01]  /*9e50*/  F2FP.F16.F32.PACK_AB R74, RZ, R74 ;  /* 0x0000004aff4a723e */ /* 0x000fe200000000ff */
[----:B0-----:R-:W-:Y:S01]  /*9e60*/  @P0 IMAD.MOV.U32 R6, RZ, RZ, R14 ;  /* 0x000000ffff060224 */ /* 0x001fe200078e000e */
[----:B------:R-:W-:Y:S01]  /*9e70*/  F2FP.F16.F32.PACK_AB R75, RZ, R75 ;  /* 0x0000004bff4b723e */ /* 0x000fe200000000ff */
[----:B------:R-:W-:Y:S01]  /*9e80*/  @P0 IMAD.MOV.U32 R7, RZ, RZ, R15 ;  /* 0x000000ffff070224 */ /* 0x000fe200078e000f */
[----:B------:R-:W-:Y:S01]  /*9e90*/  F2FP.F16.F32.PACK_AB R76, RZ, R76 ;  /* 0x0000004cff4c723e */ /* 0x000fe200000000ff */
[----:B------:R-:W-:Y:S01]  /*9ea0*/  FMUL R86, R86, R155 ;  /* 0x0000009b56567220 */ /* 0x000fe20000400000 */
[----:B------:R-:W-:Y:S01]  /*9eb0*/  F2FP.F16.F32.PACK_AB R77, RZ, R77 ;  /* 0x0000004dff4d723e */ /* 0x000fe200000000ff */
[----:B------:R-:W-:Y:S01]  /*9ec0*/  FMUL R87, R87, R155 ;  /* 0x0000009b57577220 */ /* 0x000fe20000400000 */
[----:B------:R0:W-:Y:S01]  /*9ed0*/  @P0 STG.E.U16 desc[UR36][R6.64+0x30], R38 ;  /* 0x0000302606000986 */ /* 0x0001e2000c101524 */
[----:B------:R-:W-:-:S02]  /*9ee0*/  ISETP.GT.AND P0, PT, R0, 0x20, P2 ;  /* 0x000000200000780c */ /* 0x000fc40001704270 */
[----:B------:R-:W-:Y:S02]  /*9ef0*/  F2FP.F16.F32.PACK_AB R78, RZ, R78 ;  /* 0x0000004eff4e723e */ /* 0x000fe400000000ff */
[----:B------:R-:W-:Y:S02]  /*9f00*/  F2FP.F16.F32.PACK_AB R79, RZ, R79 ;  /* 0x0000004fff4f723e */ /* 0x000fe400000000ff */
[----:B------:R-:W-:Y:S02]  /*9f10*/  F2FP.F16.F32.PACK_AB R80, RZ, R80 ;  /* 0x00000050ff50723e */ /* 0x000fe400000000ff */
[----:B------:R-:W-:Y:S02]  /*9f20*/  F2FP.F16.F32.PACK_AB R81, RZ, R81 ;  /* 0x00000051ff51723e */ /* 0x000fe400000000ff */
[----:B------:R-:W-:Y:S01]  /*9f30*/  F2FP.F16.F32.PACK_AB R82, RZ, R82 ;  /* 0x00000052ff52723e */ /* 0x000fe200000000ff */
[----:B0-----:R-:W-:Y:S01]  /*9f40*/  @P3 IMAD.MOV.U32 R6, RZ, RZ, R14 ;  /* 0x000000ffff063224 */ /* 0x001fe200078e000e */
[----:B------:R-:W-:Y:S01]  /*9f50*/  F2FP.F16.F32.PACK_AB R83, RZ, R83 ;  /* 0x00000053ff53723e */ /* 0x000fe200000000ff */
[----:B------:R-:W-:Y:S01]  /*9f60*/  @P3 IMAD.MOV.U32 R7, RZ, RZ, R15 ;  /* 0x000000ffff073224 */ /* 0x000fe200078e000f */
[----:B------:R-:W-:-:S02]  /*9f70*/  F2FP.F16.F32.PACK_AB R84, RZ, R84 ;  /* 0x00000054ff54723e */ /* 0x000fc400000000ff */
[----:B------:R-:W-:Y:S02]  /*9f80*/  F2FP.F16.F32.PACK_AB R85, RZ, R85 ;  /* 0x00000055ff55723e */ /* 0x000fe400000000ff */
[----:B------:R0:W-:Y:S01]  /*9f90*/  @P3 STG.E.U16 desc[UR36][R6.64+0x32], R39 ;  /* 0x0000322706003986 */ /* 0x0001e2000c101524 */
[C---:B------:R-:W-:Y:S02]  /*9fa0*/  ISETP.GT.AND P3, PT, R0.reuse, 0x21, P2 ;  /* 0x000000210000780c */ /* 0x040fe40001764270 */
[----:B------:R-:W-:Y:S01]  /*9fb0*/  F2FP.F16.F32.PACK_AB R86, RZ, R86 ;  /* 0x00000056ff56723e */ /* 0x000fe200000000ff */
[----:B------:R-:W-:Y:S01]  /*9fc0*/  @P4 STG.E.U16 desc[UR36][R4.64+0x40], R40 ;  /* 0x0000402804004986 */ /* 0x000fe2000c101524 */
[C---:B------:R-:W-:Y:S02]  /*9fd0*/  ISETP.GT.AND P4, PT, R0.reuse, 0x28, P1 ;  /* 0x000000280000780c */ /* 0x040fe40000f84270 */
[----:B------:R-:W-:Y:S01]  /*9fe0*/  F2FP.F16.F32.PACK_AB R87, RZ, R87 ;  /* 0x00000057ff57723e */ /* 0x000fe200000000ff */
[----:B------:R-:W-:Y:S01]  /*9ff0*/  @P5 STG.E.U16 desc[UR36][R4.64+0x42], R41 ;  /* 0x0000422904005986 */ /* 0x000fe2000c101524 */
[----:B------:R-:W-:Y:S01]  /*a000*/  ISETP.GT.AND P5, PT, R0, 0x29, P1 ;  /* 0x000000290000780c */ /* 0x000fe20000fa4270 */
[----:B0-----:R-:W-:-:S02]  /*a010*/  @P0 IMAD.MOV.U32 R6, RZ, RZ, R14 ;  /* 0x000000ffff060224 */ /* 0x001fc400078e000e */
[----:B------:R-:W-:-:S05]  /*a020*/  @P0 IMAD.MOV.U32 R7, RZ, RZ, R15 ;  /* 0x000000ffff070224 */ /* 0x000fca00078e000f */
[----:B------:R0:W-:Y:S01]  /*a030*/  @P0 STG.E.U16 desc[UR36][R6.64+0x40], R42 ;  /* 0x0000402a06000986 */ /* 0x0001e2000c101524 */
[----:B------:R-:W-:Y:S01]  /*a040*/  ISETP.GT.AND P0, PT, R0, 0x28, P2 ;  /* 0x000000280000780c */ /* 0x000fe20001704270 */
[----:B0-----:R-:W-:Y:S01]  /*a050*/  @P3 IMAD.MOV.U32 R6, RZ, RZ, R14 ;  /* 0x000000ffff063224 */ /* 0x001fe200078e000e */
[----:B------:R-:W-:-:S05]  /*a060*/  @P3 MOV R7, R15 ;  /* 0x0000000f00073202 */ /* 0x000fca0000000f00 */
[----:B------:R0:W-:Y:S01]  /*a070*/  @P3 STG.E.U16 desc[UR36][R6.64+0x42], R43 ;  /* 0x0000422b06003986 */ /* 0x0001e2000c101524 */
[----:B------:R-:W-:-:S03]  /*a080*/  ISETP.GT.AND P3, PT, R0, 0x29, P2 ;  /* 0x000000290000780c */ /* 0x000fc60001764270 */
[----:B------:R-:W-:Y:S01]  /*a090*/  @P4 STG.E.U16 desc[UR36][R4.64+0x50], R44 ;  /* 0x0000502c04004986 */ /* 0x000fe2000c101524 */
[----:B------:R-:W-:-:S03]  /*a0a0*/  ISETP.GT.AND P4, PT, R0, 0x30, P1 ;  /* 0x000000300000780c */ /* 0x000fc60000f84270 */
[----:B------:R-:W-:Y:S01]  /*a0b0*/  @P5 STG.E.U16 desc[UR36][R4.64+0x52], R45 ;  /* 0x0000522d04005986 */ /* 0x000fe2000c101524 */
[----:B------:R-:W-:Y:S01]  /*a0c0*/  ISETP.GT.AND P5, PT, R0, 0x31, P1 ;  /* 0x000000310000780c */ /* 0x000fe20000fa4270 */
[----:B0-----:R-:W-:Y:S02]  /*a0d0*/  @P0 IMAD.MOV.U32 R6, RZ, RZ, R14 ;  /* 0x000000ffff060224 */ /* 0x001fe400078e000e */
[----:B------:R-:W-:-:S05]  /*a0e0*/  @P0 IMAD.MOV.U32 R7, RZ, RZ, R15 ;  /* 0x000000ffff070224 */ /* 0x000fca00078e000f */
[----:B------:R0:W-:Y:S01]  /*a0f0*/  @P0 STG.E.U16 desc[UR36][R6.64+0x50], R46 ;  /* 0x0000502e06000986 */ /* 0x0001e2000c101524 */
[----:B------:R-:W-:Y:S01]  /*a100*/  ISETP.GT.AND P0, PT, R0, 0x30, P2 ;  /* 0x000000300000780c */ /* 0x000fe20001704270 */
[----:B0-----:R-:W-:Y:S02]  /*a110*/  @P3 IMAD.MOV.U32 R6, RZ, RZ, R14 ;  /* 0x000000ffff063224 */ /* 0x001fe400078e000e */
[----:B------:R-:W-:-:S05]  /*a120*/  @P3 IMAD.MOV.U32 R7, RZ, RZ, R15 ;  /* 0x000000ffff073224 */ /* 0x000fca00078e000f */
        /* <DEDUP_REMOVED lines=17> */
[----:B------:R-:W-:Y:S02]  /*a240*/  ISETP.GT.AND P5, PT, R0, 0x41, P1 ;  /* 0x000000410000780c */ /* 0x000fe40000fa4270 */
[----:B0-----:R-:W-:Y:S01]  /*a250*/  @P0 MOV R6, R14 ;  /* 0x0000000e00060202 */ /* 0x001fe20000000f00 */
        /* <DEDUP_REMOVED lines=23> */
[----:B0-----:R-:W-:Y:S01]  /*a3d0*/  @P0 IMAD.MOV.U32 R6, RZ, RZ, R14 ;  /* 0x000000ffff060224 */ /* 0x001fe200078e000e */
[----:B------:R-:W-:-:S05]  /*a3e0*/  @P0 MOV R7, R15 ;  /* 0x0000000f00070202 */ /* 0x000fca0000000f00 */
        /* <DEDUP_REMOVED lines=25> */
[----:B------:R-:W-:Y:S02]  /*a580*/  ISETP.GT.AND P0, PT, R0, 0x60, P2 ;  /* 0x000000600000780c */ /* 0x000fe40001704270 */
[----:B0-----:R-:W-:Y:S01]  /*a590*/  @P3 MOV R6, R14 ;  /* 0x0000000e00063202 */ /* 0x001fe20000000f00 */
        /* <DEDUP_REMOVED lines=23> */
[----:B0-----:R-:W-:Y:S01]  /*a710*/  @P3 IMAD.MOV.U32 R6, RZ, RZ, R14 ;  /* 0x000000ffff063224 */ /* 0x001fe200078e000e */
[----:B------:R-:W-:-:S05]  /*a720*/  @P3 MOV R7, R15 ;  /* 0x0000000f00073202 */ /* 0x000fca0000000f00 */
[----:B------:R0:W-:Y:S01]  /*a730*/  @P3 STG.E.U16 desc[UR36][R6.64+0xd2], R79 ;  /* 0x0000d24f06003986 */ /* 0x0001e2000c101524 */
[C---:B------:R-:W-:Y:S02]  /*a740*/  ISETP.GT.AND P3, PT, R0.reuse, 0x78, P1 ;  /* 0x000000780000780c */ /* 0x040fe40000f64270 */
[C---:B------:R-:W-:Y:S01]  /*a750*/  ISETP.GT.AND P1, PT, R0.reuse, 0x79, P1 ;  /* 0x000000790000780c */ /* 0x040fe20000f24270 */
[----:B------:R-:W-:Y:S01]  /*a760*/  @P4 STG.E.U16 desc[UR36][R4.64+0xe0], R80 ;  /* 0x0000e05004004986 */ /* 0x000fe2000c101524 */
[----:B------:R-:W-:-:S03]  /*a770*/  ISETP.GT.AND P4, PT, R0, 0x71, P2 ;  /* 0x000000710000780c */ /* 0x000fc60001784270 */
[----:B------:R-:W-:Y:S01]  /*a780*/  @P5 STG.E.U16 desc[UR36][R4.64+0xe2], R81 ;  /* 0x0000e25104005986 */ /* 0x000fe2000c101524 */
[C---:B------:R-:W-:Y:S02]  /*a790*/  ISETP.GT.AND P5, PT, R0.reuse, 0x78, P2 ;  /* 0x000000780000780c */ /* 0x040fe400017a4270 */
[----:B------:R-:W-:Y:S01]  /*a7a0*/  ISETP.GT.AND P2, PT, R0, 0x79, P2 ;  /* 0x000000790000780c */ /* 0x000fe20001744270 */
[----:B0-----:R-:W-:Y:S02]  /*a7b0*/  @P0 IMAD.MOV.U32 R6, RZ, RZ, R14 ;  /* 0x000000ffff060224 */ /* 0x001fe400078e000e */
[----:B------:R-:W-:-:S05]  /*a7c0*/  @P0 IMAD.MOV.U32 R7, RZ, RZ, R15 ;  /* 0x000000ffff070224 */ /* 0x000fca00078e000f */
[----:B------:R0:W-:Y:S02]  /*a7d0*/  @P0 STG.E.U16 desc[UR36][R6.64+0xe0], R82 ;  /* 0x0000e05206000986 */ /* 0x0001e4000c101524 */
[----:B0-----:R-:W-:Y:S02]  /*a7e0*/  @P4 IMAD.MOV.U32 R6, RZ, RZ, R14 ;  /* 0x000000ffff064224 */ /* 0x001fe400078e000e */
[----:B------:R-:W-:-:S05]  /*a7f0*/  @P4 IMAD.MOV.U32 R7, RZ, RZ, R15 ;  /* 0x000000ffff074224 */ /* 0x000fca00078e000f */
[----:B------:R-:W-:Y:S04]  /*a800*/  @P4 STG.E.U16 desc[UR36][R6.64+0xe2], R83 ;  /* 0x0000e25306004986 */ /* 0x000fe8000c101524 */
[----:B------:R-:W-:Y:S04]  /*a810*/  @P3 STG.E.U16 desc[UR36][R4.64+0xf0], R84 ;  /* 0x0000f05404003986 */ /* 0x000fe8000c101524 */
[----:B------:R0:W-:Y:S02]  /*a820*/  @P1 STG.E.U16 desc[UR36][R4.64+0xf2], R85 ;  /* 0x0000f25504001986 */ /* 0x0001e4000c101524 */
[----:B0-----:R-:W-:-:S02]  /*a830*/  @P5 IMAD.MOV.U32 R4, RZ, RZ, R14 ;  /* 0x000000ffff045224 */ /* 0x001fc400078e000e */
[----:B------:R-:W-:-:S05]  /*a840*/  @P5 IMAD.MOV.U32 R5, RZ, RZ, R15 ;  /* 0x000000ffff055224 */ /* 0x000fca00078e000f */
[----:B------:R0:W-:Y:S04]  /*a850*/  @P5 STG.E.U16 desc[UR36][R4.64+0xf0], R86 ;  /* 0x0000f05604005986 */ /* 0x0001e8000c101524 */
[----:B------:R0:W-:Y:S02]  /*a860*/  @P2 STG.E.U16 desc[UR36][R14.64+0xf2], R87 ;  /* 0x0000f2570e002986 */ /* 0x0001e4000c101524 */
.L_x_284:
[----:B------:R-:W-:Y:S05]  /*a870*/  BSYNC B0 ;  /* 0x0000000000007941 */ /* 0x000fea0003800000 */
.L_x_32:
[----:B------:R-:W-:Y:S01]  /*a880*/  ULDC UR4, c[0x0][0xc] ;  /* 0x0000030000047ab9 */ /* 0x000fe20000000800 */
[----:B------:R-:W-:Y:S01]  /*a890*/  ULDC UR5, c[0x0][0x10] ;  /* 0x0000040000057ab9 */ /* 0x000fe20000000800 */
[----:B0-----:R-:W0:Y:S01]  /*a8a0*/  LDC R3, c[0x0][0x14] ;  /* 0x00000500ff037b82 */ /* 0x001e220000000800 */
[----:B------:R-:W-:Y:S01]  /*a8b0*/  UIMAD.WIDE.U32 UR4, UR4, UR5, URZ ;  /* 0x00000005040472a5 */ /* 0x000fe2000f8e003f */
[----:B------:R-:W-:Y:S01]  /*a8c0*/  PRMT R0, RZ, 0x7610, R0 ;  /* 0x00007610ff007816 */ /* 0x000fe20000000000 */
[----:B-----5:R-:W-:Y:S01]  /*a8d0*/  IMAD.MOV.U32 R154, RZ, RZ, -0x1 ;  /* 0xffffffffff9a7424 */ /* 0x020fe200078e00ff */
[----:B------:R-:W-:-:S03]  /*a8e0*/  MOV R23, 0xffffffff ;  /* 0xffffffff00177802 */ /* 0x000fc60000000f00 */
[----:B0-----:R-:W-:-:S04]  /*a8f0*/  IMAD.WIDE.U32 R16, R3, UR4, R16 ;  /* 0x0000000403107c25 */ /* 0x001fc8000f8e0010 */
[----:B------:R-:W-:Y:S01]  /*a900*/  IMAD R3, R3, UR5, RZ ;  /* 0x0000000503037c24 */ /* 0x000fe2000f8e02ff */
[----:B------:R-:W-:Y:S02]  /*a910*/  ULDC.64 UR4, c[0x0][0x650] ;  /* 0x0001940000047ab9 */ /* 0x000fe40000000a00 */
[----:B------:R-:W-:Y:S01]  /*a920*/  ISETP.GE.U32.AND P0, PT, R16, UR4, PT ;  /* 0x0000000410007c0c */ /* 0x000fe2000bf06070 */
[----:B------:R-:W-:-:S05]  /*a930*/  IMAD.IADD R17, R17, 0x1, R3 ;  /* 0x0000000111117824 */ /* 0x000fca00078e0203 */
[----:B------:R-:W-:-:S13]  /*a940*/  ISETP.GE.U32.AND.EX P0, PT, R17, UR5, PT, P0 ;  /* 0x0000000511007c0c */ /* 0x000fda000bf06100 */
[----:B------:R-:W-:Y:S05]  /*a950*/  @P0 BRA `(.L_x_285) ;  /* 0x0000000400640947 */ /* 0x000fea0003800000 */
[----:B------:R-:W0:Y:S01]  /*a960*/  S2R R12, SR_CTAID.X ;  /* 0x00000000000c7919 */ /* 0x000e220000002500 */
[----:B-12---:R-:W1:Y:S01]  /*a970*/  LDC.64 R10, c[0x0][0x628] ;  /* 0x00018a00ff0a7b82 */ /* 0x006e620000000a00 */
[----:B------:R-:W-:Y:S01]  /*a980*/  ULDC UR4, c[0x0][0x150] ;  /* 0x0000540000047ab9 */ /* 0x000fe20000000800 */
[----:B------:R-:W-:Y:S01]  /*a990*/  IMAD.MOV.U32 R8, RZ, RZ, R16 ;  /* 0x000000ffff087224 */ /* 0x000fe200078e0010 */
[----:B------:R-:W2:Y:S01]  /*a9a0*/  S2R R24, SR_CTAID.Y ;  /* 0x0000000000187919 */ /* 0x000ea20000002600 */
[----:B------:R-:W-:-:S04]  /*a9b0*/  IMAD.MOV.U32 R9, RZ, RZ, R17 ;  /* 0x000000ffff097224 */ /* 0x000fc800078e0011 */
[----:B------:R-:W2:Y:S08]  /*a9c0*/  LDC R21, c[0x0][0x144] ;  /* 0x00005100ff157b82 */ /* 0x000eb00000000800 */
[----:B------:R-:W2:Y:S08]  /*a9d0*/  LDC R0, c[0x0][0x630] ;  /* 0x00018c00ff007b82 */ /* 0x000eb00000000800 */
[----:B------:R-:W2:Y:S01]  /*a9e0*/  LDC.64 R14, c[0x0][0x620] ;  /* 0x00018800ff0e7b82 */ /* 0x000ea20000000a00 */
[----:B-1----:R-:W-:-:S04]  /*a9f0*/  ISETP.NE.U32.AND P0, PT, R10, RZ, PT ;  /* 0x000000ff0a00720c */ /* 0x002fc80003f05070 */
[----:B------:R-:W-:Y:S02]  /*aa00*/  ISETP.NE.AND.EX P0, PT, R11, RZ, PT, P0 ;  /* 0x000000ff0b00720c */ /* 0x000fe40003f05300 */
[----:B0-----:R-:W-:-:S05]  /*aa10*/  I2FP.F32.U32 R3, R12 ;  /* 0x0000000c00037245 */ /* 0x001fca0000201000 */
[----:B------:R-:W-:-:S04]  /*aa20*/  FMUL R3, R3, UR4 ;  /* 0x0000000403037c20 */ /* 0x000fc80008400000 */
[----:B------:R0:W1:Y:S02]  /*aa30*/  F2I.U32.TRUNC.NTZ R20, R3 ;  /* 0x0000000300147305 */ /* 0x000064000020f000 */
[----:B------:R-:W-:Y:S05]  /*aa40*/  @!P0 BRA `(.L_x_286) ;  /* 0x0000000000288947 */ /* 0x000fea0003800000 */
[----:B0-----:R-:W0:Y:S02]  /*aa50*/  LDC R3, c[0x0][0x634] ;  /* 0x00018d00ff037b82 */ /* 0x001e240000000800 */
        /* <DEDUP_REMOVED lines=9> */
.L_x_286:
[----:B------:R-:W5:Y:S01]  /*aaf0*/  LDC.64 R30, c[0x0][0x640] ;  /* 0x00019000ff1e7b82 */ /* 0x000f620000000a00 */
[-CC-:B--2---:R-:W-:Y:S01]  /*ab00*/  SHF.R.U64 R23, R8, R0.reuse, R9.reuse ;  /* 0x0000000008177219 */ /* 0x184fe20000001209 */
[----:B-1----:R-:W-:Y:S01]  /*ab10*/  IMAD.MOV R20, RZ, RZ, -R20 ;  /* 0x000000ffff147224 */ /* 0x002fe200078e0a14 */
[----:B------:R-:W-:Y:S01]  /*ab20*/  SHF.R.U32.HI R0, RZ, R0, R9 ;  /* 0x00000000ff007219 */ /* 0x000fe20000011609 */
[----:B------:R-:W-:Y:S01]  /*ab30*/  ULDC UR4, c[0x0][0x154] ;  /* 0x0000550000047ab9 */ /* 0x000fe20000000800 */
[----:B0-----:R-:W-:Y:S01]  /*ab40*/  IADD3 R3, P0, RZ, -R23, RZ ;  /* 0x80000017ff037210 */ /* 0x001fe20007f1e0ff */
[----:B------:R-:W-:Y:S02]  /*ab50*/  IMAD R26, R21, R20, R12 ;  /* 0x00000014151a7224 */ /* 0x000fe400078e020c */
[----:B------:R-:W0:Y:S01]  /*ab60*/  LDC R6, c[0x0][0x618] ;  /* 0x00018600ff067b82 */ /* 0x000e220000000800 */
[----:B------:R-:W-:Y:S02]  /*ab70*/  IMAD.MOV.U32 R7, RZ, RZ, 0x1 ;  /* 0x00000001ff077424 */ /* 0x000fe400078e00ff */
[----:B------:R-:W-:-:S04]  /*ab80*/  IMAD.X R5, RZ, RZ, ~R0, P0 ;  /* 0x000000ffff057224 */ /* 0x000fc800000e0e00 */
[-C--:B------:R-:W-:Y:S01]  /*ab90*/  IMAD R0, R5, R14.reuse, RZ ;  /* 0x0000000e05007224 */ /* 0x080fe200078e02ff */
[----:B------:R-:W1:Y:S01]  /*aba0*/  LDC R8, c[0x0][0x608] ;  /* 0x00018200ff087b82 */ /* 0x000e620000000800 */
[----:B------:R-:W-:-:S04]  /*abb0*/  IMAD.WIDE.U32 R4, R3, R14, R16 ;  /* 0x0000000e03047225 */ /* 0x000fc800078e0010 */
[----:B------:R-:W-:Y:S01]  /*abc0*/  IMAD R3, R3, R15, R0 ;  /* 0x0000000f03037224 */ /* 0x000fe200078e0200 */
[----:B------:R-:W-:Y:S02]  /*abd0*/  I2FP.F32.U32 R0, R24 ;  /* 0x0000001800007245 */ /* 0x000fe40000201000 */
[----:B------:R-:W2:Y:S01]  /*abe0*/  LDC R28, c[0x0][0x658] ;  /* 0x00019600ff1c7b82 */ /* 0x000ea20000000800 */
[----:B------:R-:W-:Y:S01]  /*abf0*/  IMAD.IADD R3, R5, 0x1, R3 ;  /* 0x0000000105037824 */ /* 0x000fe200078e0203 */
[----:B-----5:R-:W-:Y:S01]  /*ac00*/  ISETP.NE.U32.AND P0, PT, R30, RZ, PT ;  /* 0x000000ff1e00720c */ /* 0x020fe20003f05070 */
[----:B------:R-:W-:Y:S01]  /*ac10*/  FMUL R0, R0, UR4 ;  /* 0x0000000400007c20 */ /* 0x000fe20008400000 */
[----:B------:R-:W-:Y:S02]  /*ac20*/  MOV R5, 0xffffffff ;  /* 0xffffffff00057802 */ /* 0x000fe40000000f00 */
[----:B------:R-:W-:Y:S01]  /*ac30*/  ISETP.NE.AND.EX P0, PT, R31, RZ, PT, P0 ;  /* 0x000000ff1f00720c */ /* 0x000fe20003f05300 */
[----:B------:R1:W2:Y:S01]  /*ac40*/  F2I.U32.TRUNC.NTZ R13, R0 ;  /* 0x00000000000d7305 */ /* 0x0002a2000020f000 */
[----:B------:R-:W3:Y:S01]  /*ac50*/  LDC R15, c[0x0][0x148] ;  /* 0x00005200ff0f7b82 */ /* 0x000ee20000000800 */
[----:B0-----:R-:W-:-:S02]  /*ac60*/  SHF.R.U64 R12, R4, R6, R3 ;  /* 0x00000006040c7219 */ /* 0x001fc40000001203 */
[----:B------:R-:W-:-:S05]  /*ac70*/  SHF.R.U32.HI R3, RZ, R6, R3 ;  /* 0x00000006ff037219 */ /* 0x000fca0000011603 */
[----:B------:R-:W0:Y:S01]  /*ac80*/  LDC R20, c[0x0][0x600] ;  /* 0x00018000ff147b82 */ /* 0x000e220000000800 */
[-CC-:B-1----:R-:W-:Y:S02]  /*ac90*/  SHF.R.U64 R10, R12, R8.reuse, R3.reuse ;  /* 0x000000080c0a7219 */ /* 0x182fe40000001203 */
[----:B------:R-:W-:-:S05]  /*aca0*/  SHF.R.U32.HI R3, RZ, R8, R3 ;  /* 0x00000008ff037219 */ /* 0x000fca0000011603 */
[----:B------:R-:W1:Y:S01]  /*acb0*/  LDC R21, c[0x0][0x648] ;  /* 0x00019200ff157b82 */ /* 0x000e620000000800 */
[-C--:B--2---:R-:W-:Y:S02]  /*acc0*/  SHF.L.U32 R4, R5, R28.reuse, RZ ;  /* 0x0000001c05047219 */ /* 0x084fe400000006ff */
[-CC-:B------:R-:W-:Y:S02]  /*acd0*/  SHF.R.U64 R14, R10, R28.reuse, R3.reuse ;  /* 0x0000001c0a0e7219 */ /* 0x180fe40000001203 */
[----:B------:R-:W-:Y:S02]  /*ace0*/  SHF.R.U32.HI R5, RZ, R28, R3 ;  /* 0x0000001cff057219 */ /* 0x000fe40000011603 */
[----:B------:R-:W-:Y:S01]  /*acf0*/  LOP3.LUT R153, RZ, R4, RZ, 0x33, !PT ;  /* 0x00000004ff997212 */ /* 0x000fe200078e33ff */
[----:B------:R-:W2:Y:S01]  /*ad00*/  LDC R25, c[0x0][0x638] ;  /* 0x00018e00ff197b82 */ /* 0x000ea20000000800 */
[----:B------:R-:W-:Y:S01]  /*ad10*/  SHF.L.U32 R28, R7, R28, RZ ;  /* 0x0000001c071c7219 */ /* 0x000fe200000006ff */
[----:B------:R-:W-:-:S06]  /*ad20*/  IMAD.MOV.U32 R4, RZ, RZ, R14 ;  /* 0x000000ffff047224 */ /* 0x000fcc00078e000e */
[----:B------:R-:W0:Y:S01]  /*ad30*/  LDC R27, c[0x0][0x610] ;  /* 0x00018400ff1b7b82 */ /* 0x000e220000000800 */
[----:B------:R-:W-:Y:S05]  /*ad40*/  @!P0 BRA `(.L_x_287) ;  /* 0x0000000000288947 */ /* 0x000fea0003800000 */
[----:B------:R-:W5:Y:S02]  /*ad50*/  LDC R3, c[0x0][0x64c] ;  /* 0x00019300ff037b82 */ /* 0x000f640000000800 */
[----:B-----5:R-:W-:-:S05]  /*ad60*/  IADD3 R3, P0, R14, R3, RZ ;  /* 0x000000030e037210 */ /* 0x020fca0007f1e0ff */
        /* <DEDUP_REMOVED lines=8> */
.L_x_287:
[----:B------:R-:W-:Y:S01]  /*adf0*/  ISETP.NE.AND P0, PT, R2, 0x1, PT ;  /* 0x000000010200780c */ /* 0x000fe20003f05270 */
[----:B------:R-:W-:Y:S01]  /*ae00*/  IMAD.MOV R13, RZ, RZ, -R13 ;  /* 0x000000ffff0d7224 */ /* 0x000fe200078e0a0d */
[----:B-1----:R-:W-:Y:S01]  /*ae10*/  SHF.R.U64 R0, R4, R21, R5 ;  /* 0x0000001504007219 */ /* 0x002fe20000001205 */
[----:B0-----:R-:W-:Y:S01]  /*ae20*/  VIADD R5, R20, 0xffffffff ;  /* 0xffffffff14057836 */ /* 0x001fe20000000000 */
[----:B------:R-:W-:-:S03]  /*ae30*/  LOP3.LUT R153, R10, R153, RZ, 0xc0, !PT ;  /* 0x000000990a997212 */ /* 0x000fc600078ec0ff */
[----:B------:R-:W-:Y:S01]  /*ae40*/  IMAD.MOV R3, RZ, RZ, -R0 ;  /* 0x000000ffff037224 */ /* 0x000fe200078e0a00 */
[----:B------:R-:W-:Y:S01]  /*ae50*/  LOP3.LUT R5, R12, R5, RZ, 0xc0, !PT ;  /* 0x000000050c057212 */ /* 0x000fe200078ec0ff */
[----:B------:R-:W-:Y:S02]  /*ae60*/  IMAD R153, R28, R0, R153 ;  /* 0x000000001c997224 */ /* 0x000fe400078e0299 */
[----:B--2---:R-:W-:Y:S01]  /*ae70*/  IMAD R0, R3, R25, R14 ;  /* 0x0000001903007224 */ /* 0x004fe200078e020e */
[----:B------:R-:W-:Y:S01]  /*ae80*/  MOV R3, 0x1 ;  /* 0x0000000100037802 */ /* 0x000fe20000000f00 */
[----:B---3--:R-:W-:Y:S02]  /*ae90*/  @P0 IMAD R26, R15, R13, R24 ;  /* 0x0000000d0f1a0224 */ /* 0x008fe400078e0218 */
[----:B------:R-:W-:Y:S01]  /*aea0*/  IMAD R4, R0, R20, R5 ;  /* 0x0000001400047224 */ /* 0x000fe200078e0205 */
[----:B------:R-:W-:Y:S01]  /*aeb0*/  PRMT R0, R3, 0x7610, R0 ;  /* 0x0000761003007816 */ /* 0x000fe20000000000 */
[----:B------:R-:W-:-:S05]  /*aec0*/  IMAD R153, R153, R27, R26 ;  /* 0x0000001b99997224 */ /* 0x000fca00078e021a */
[----:B------:R-:W-:Y:S02]  /*aed0*/  SEL R154, R4, R153, !P0 ;  /* 0x00000099049a7207 */ /* 0x000fe40004000000 */
[----:B------:R-:W-:-:S07]  /*aee0*/  SEL R153, R153, R4, !P0 ;  /* 0x0000000499997207 */ /* 0x000fce0004000000 */
.L_x_285:
[----:B------:R-:W-:-:S13]  /*aef0*/  LOP3.LUT P0, RZ, R0, 0xff, RZ, 0xc0, !PT ;  /* 0x000000ff00ff7812 */ /* 0x000fda000780c0ff */
[----:B------:R-:W-:Y:S05]  /*af00*/  @P0 BRA `(.L_x_288) ;  /* 0xffffff6000bc0947 */ /* 0x000fea000383ffff */
[----:B------:R-:W-:Y:S05]  /*af10*/  EXIT ;  /* 0x000000000000794d */ /* 0x000fea0003800000 */
.L_x_7:
[----:B0-----:R-:W-:Y:S01]  /*af20*/  ULDC.64 UR4, c[0x0][0x650] ;  /* 0x0001940000047ab9 */ /* 0x001fe20000000a00 */
[----:B------:R-:W-:Y:S01]  /*af30*/  PRMT R8, RZ, 0x7610, R8 ;  /* 0x00007610ff087816 */ /* 0x000fe20000000008 */
[----:B------:R-:W-:Y:S01]  /*af40*/  IMAD.MOV.U32 R20, RZ, RZ, -0x1 ;  /* 0xffffffffff147424 */ /* 0x000fe200078e00ff */
[----:B------:R-:W-:Y:S01]  /*af50*/  ISETP.GE.U32.AND P0, PT, R16, UR4, PT ;  /* 0x0000000410007c0c */ /* 0x000fe2000bf06070 */
[----:B------:R-:W-:Y:S02]  /*af60*/  IMAD.MOV.U32 R21, RZ, RZ, -0x1 ;  /* 0xffffffffff157424 */ /* 0x000fe400078e00ff */
[----:B------:R-:W-:Y:S01]  /*af70*/  IMAD.MOV.U32 R6, RZ, RZ, -0x1 ;  /* 0xffffffffff067424 */ /* 0x000fe200078e00ff */
        /* <DEDUP_REMOVED lines=20> */
.L_x_290:
[----:B------:R-:W0:Y:S01]  /*b0c0*/  LDC.64 R28, c[0x0][0x640] ;  /* 0x00019000ff1c7b82 */ /* 0x000e220000000a00 */
[-CC-:B------:R-:W-:Y:S01]  /*b0d0*/  SHF.R.U64 R22, R12, R6.reuse, R13.reuse ;  /* 0x000000060c167219 */ /* 0x180fe2000000120d */
[----:B------:R-:W-:Y:S01]  /*b0e0*/  IMAD.MOV.U32 R30, RZ, RZ, 0x1 ;  /* 0x00000001ff1e7424 */ /* 0x000fe200078e00ff */
[----:B------:R-:W-:Y:S02]  /*b0f0*/  SHF.R.U32.HI R6, RZ, R6, R13 ;  /* 0x00000006ff067219 */ /* 0x000fe4000001160d */
[----:B------:R-:W-:-:S03]  /*b100*/  IADD3 R11, P0, RZ, -R22, RZ ;  /* 0x80000016ff0b7210 */ /* 0x000fc60007f1e0ff */
[----:B------:R-:W1:Y:S01]  /*b110*/  LDC R10, c[0x0][0x618] ;  /* 0x00018600ff0a7b82 */ /* 0x000e620000000800 */
[----:B------:R-:W-:-:S05]  /*b120*/  IADD3.X R9, RZ, ~R6, RZ, P0, !PT ;  /* 0x80000006ff097210 */ /* 0x000fca00007fe4ff */
[-C--:B------:R-:W-:Y:S02]  /*b130*/  IMAD R6, R9, R26.reuse, RZ ;  /* 0x0000001a09067224 */ /* 0x080fe400078e02ff */
[----:B------:R-:W2:Y:S01]  /*b140*/  LDC R12, c[0x0][0x608] ;  /* 0x00018200ff0c7b82 */ /* 0x000ea20000000800 */
[----:B------:R-:W-:-:S04]  /*b150*/  IMAD.WIDE.U32 R8, R11, R26, R16 ;  /* 0x0000001a0b087225 */ /* 0x000fc800078e0010 */
[----:B------:R-:W-:-:S03]  /*b160*/  IMAD R11, R11, R27, R6 ;  /* 0x0000001b0b0b7224 */ /* 0x000fc600078e0206 */
[----:B------:R-:W3:Y:S01]  /*b170*/  LDC R25, c[0x0][0x658] ;  /* 0x00019600ff197b82 */ /* 0x000ee20000000800 */
[----:B------:R-:W-:Y:S01]  /*b180*/  IMAD.IADD R9, R9, 0x1, R11 ;  /* 0x0000000109097824 */ /* 0x000fe200078e020b */
[----:B0-----:R-:W-:-:S04]  /*b190*/  ISETP.NE.U32.AND P0, PT, R28, RZ, PT ;  /* 0x000000ff1c00720c */ /* 0x001fc80003f05070 */
[----:B------:R-:W-:Y:S02]  /*b1a0*/  ISETP.NE.AND.EX P0, PT, R29, RZ, PT, P0 ;  /* 0x000000ff1d00720c */ /* 0x000fe40003f05300 */
[----:B------:R-:W0:Y:S01]  /*b1b0*/  LDC R20, c[0x0][0x600] ;  /* 0x00018000ff147b82 */ /* 0x000e220000000800 */
[-CC-:B-1----:R-:W-:Y:S01]  /*b1c0*/  SHF.R.U64 R14, R8, R10.reuse, R9.reuse ;  /* 0x0000000a080e7219 */ /* 0x182fe20000001209 */
[----:B------:R-:W-:Y:S01]  /*b1d0*/  IMAD.MOV.U32 R8, RZ, RZ, -0x1 ;  /* 0xffffffffff087424 */ /* 0x000fe200078e00ff */
[----:B------:R-:W-:-:S05]  /*b1e0*/  SHF.R.U32.HI R9, RZ, R10, R9 ;  /* 0x0000000aff097219 */ /* 0x000fca0000011609 */
[----:B------:R-:W1:Y:S01]  /*b1f0*/  LDC R26, c[0x0][0x648] ;  /* 0x00019200ff1a7b82 */ /* 0x000e620000000800 */
[-CC-:B--2---:R-:W-:Y:S02]  /*b200*/  SHF.R.U64 R21, R14, R12.reuse, R9.reuse ;  /* 0x0000000c0e157219 */ /* 0x184fe40000001209 */
[----:B------:R-:W-:-:S05]  /*b210*/  SHF.R.U32.HI R6, RZ, R12, R9 ;  /* 0x0000000cff067219 */ /* 0x000fca0000011609 */
[----:B------:R-:W2:Y:S01]  /*b220*/  LDC R27, c[0x0][0x638] ;  /* 0x00018e00ff1b7b82 */ /* 0x000ea20000000800 */
[-C--:B---3--:R-:W-:Y:S02]  /*b230*/  SHF.L.U32 R8, R8, R25.reuse, RZ ;  /* 0x0000001908087219 */ /* 0x088fe400000006ff */
[-CC-:B------:R-:W-:Y:S02]  /*b240*/  SHF.R.U64 R23, R21, R25.reuse, R6.reuse ;  /* 0x0000001915177219 */ /* 0x180fe40000001206 */
[----:B------:R-:W-:Y:S02]  /*b250*/  LOP3.LUT R32, RZ, R8, RZ, 0x33, !PT ;  /* 0x00000008ff207212 */ /* 0x000fe400078e33ff */
[----:B------:R-:W-:Y:S01]  /*b260*/  SHF.R.U32.HI R9, RZ, R25, R6 ;  /* 0x00000019ff097219 */ /* 0x000fe20000011606 */
[----:B------:R-:W3:Y:S01]  /*b270*/  LDC R31, c[0x0][0x610] ;  /* 0x00018400ff1f7b82 */ /* 0x000ee20000000800 */
[----:B------:R-:W-:Y:S01]  /*b280*/  IMAD.MOV.U32 R8, RZ, RZ, R23 ;  /* 0x000000ffff087224 */ /* 0x000fe200078e0017 */
[----:B------:R-:W-:Y:S06]  /*b290*/  @!P0 BRA `(.L_x_291) ;  /* 0x0000000000288947 */ /* 0x000fec0003800000 */
        /* <DEDUP_REMOVED lines=10> */
.L_x_291:
[----:B------:R-:W-:Y:S02]  /*b340*/  ISETP.NE.AND P0, PT, R2, 0x1, PT ;  /* 0x000000010200780c */ /* 0x000fe40003f05270 */
[----:B-1----:R-:W-:Y:S01]  /*b350*/  SHF.R.U64 R6, R8, R26, R9 ;  /* 0x0000001a08067219 */ /* 0x002fe20000001209 */
[----:B0-----:R-:W-:Y:S01]  /*b360*/  VIADD R9, R20, 0xffffffff ;  /* 0xffffffff14097836 */ /* 0x001fe20000000000 */
[----:B------:R-:W-:Y:S02]  /*b370*/  SHF.L.U32 R30, R30, R25, RZ ;  /* 0x000000191e1e7219 */ /* 0x000fe400000006ff */
[----:B------:R-:W-:Y:S02]  /*b380*/  LOP3.LUT R5, R21, R32, RZ, 0xc0, !PT ;  /* 0x0000002015057212 */ /* 0x000fe400078ec0ff */
[----:B------:R-:W-:-:S03]  /*b390*/  IADD3 R8, -R6, RZ, RZ ;  /* 0x000000ff06087210 */ /* 0x000fc60007ffe1ff */
[----:B------:R-:W-:Y:S01]  /*b3a0*/  IMAD R6, R30, R6, R5 ;  /* 0x000000061e067224 */ /* 0x000fe200078e0205 */
[----:B------:R-:W-:Y:S01]  /*b3b0*/  LOP3.LUT R5, R14, R9, RZ, 0xc0, !PT ;  /* 0x000000090e057212 */ /* 0x000fe200078ec0ff */
[----:B------:R-:W-:Y:S02]  /*b3c0*/  @P0 IMAD R3, R7, R24, R4 ;  /* 0x0000001807030224 */ /* 0x000fe400078e0204 */
[----:B--2---:R-:W-:Y:S02]  /*b3d0*/  IMAD R4, R8, R27, R23 ;  /* 0x0000001b08047224 */ /* 0x004fe400078e0217 */
[----:B---3--:R-:W-:Y:S02]  /*b3e0*/  IMAD R3, R6, R31, R3 ;  /* 0x0000001f06037224 */ /* 0x008fe400078e0203 */
[----:B------:R-:W-:Y:S02]  /*b3f0*/  IMAD R4, R4, R20, R5 ;  /* 0x0000001404047224 */ /* 0x000fe400078e0205 */
[----:B------:R-:W-:-:S02]  /*b400*/  IMAD.MOV.U32 R8, RZ, RZ, 0x1 ;  /* 0x00000001ff087424 */ /* 0x000fc400078e00ff */
[----:B------:R-:W-:Y:S01]  /*b410*/  IMAD.MOV.U32 R6, RZ, RZ, R22 ;  /* 0x000000ffff067224 */ /* 0x000fe200078e0016 */
[----:B------:R-:W-:Y:S02]  /*b420*/  SEL R21, R4, R3, !P0 ;  /* 0x0000000304157207 */ /* 0x000fe40004000000 */
[----:B------:R-:W-:-:S07]  /*b430*/  SEL R20, R3, R4, !P0 ;  /* 0x0000000403147207 */ /* 0x000fce0004000000 */
.L_x_289:
[----:B------:R-:W-:-:S08]  /*b440*/  NOP ;  /* 0x0000000000007918 */ /* 0x000fd00000000000 */
[----:B------:R-:W0:-:S00]  /*b450*/  USETMAXREG.DEALLOC.CTAPOOL 0x28 ;  /* 0x00000028000079c8 */ /* 0x000e0000080e0500 */
[----:B0-----:R-:W-:-:S13]  /*b460*/  ISETP.NE.AND P0, PT, R0, RZ, PT ;  /* 0x000000ff0000720c */ /* 0x001fda0003f05270 */
[----:B------:R-:W-:Y:S05]  /*b470*/  @P0 EXIT ;  /* 0x000000000000094d */ /* 0x000fea0003800000 */
[----:B------:R-:W-:Y:S01]  /*b480*/  LOP3.LUT P0, RZ, R8, 0xff, RZ, 0xc0, !PT ;  /* 0x000000ff08ff7812 */ /* 0x000fe2000780c0ff */
[----:B------:R-:W-:Y:S02]  /*b490*/  IMAD.MOV.U32 R0, RZ, RZ, 0x1 ;  /* 0x00000001ff007424 */ /* 0x000fe400078e00ff */
[----:B------:R-:W-:-:S10]  /*b4a0*/  IMAD.MOV.U32 R3, RZ, RZ, RZ ;  /* 0x000000ffff037224 */ /* 0x000fd400078e00ff */
[----:B------:R-:W-:Y:S05]  /*b4b0*/  @!P0 BRA `(.L_x_292) ;  /* 0x0000000c00488947 */ /* 0x000fea0003800000 */
[----:B------:R-:W0:Y:S01]  /*b4c0*/  LDC R0, c[0x0][0x28c] ;  /* 0x0000a300ff007b82 */ /* 0x000e220000000800 */
[----:B------:R-:W1:Y:S01]  /*b4d0*/  S2R R11, SR_CgaCtaId ;  /* 0x00000000000b7919 */ /* 0x000e620000008800 */
[----:B------:R-:W-:Y:S01]  /*b4e0*/  ULDC UR5, c[0x0][0x600] ;  /* 0x0001800000057ab9 */ /* 0x000fe20000000800 */
[----:B------:R-:W-:Y:S01]  /*b4f0*/  ULDC UR4, c[0x0][0xc] ;  /* 0x0000030000047ab9 */ /* 0x000fe20000000800 */
[----:B------:R-:W-:Y:S01]  /*b500*/  UIADD3 UR16, UR5, -0x1, URZ ;  /* 0xffffffff05107890 */ /* 0x000fe2000fffe03f */
[----:B------:R-:W-:Y:S01]  /*b510*/  BSSY B0, `(.L_x_292) ;  /* 0x00000cc000007945 */ /* 0x000fe20003800000 */
[----:B------:R-:W-:Y:S01]  /*b520*/  ULDC UR6, c[0x0][0x658] ;  /* 0x0001960000067ab9 */ /* 0x000fe20000000800 */
[----:B------:R-:W-:Y:S01]  /*b530*/  ULDC UR5, c[0x0][0x10] ;  /* 0x0000040000057ab9 */ /* 0x000fe20000000800 */
[----:B------:R-:W-:Y:S01]  /*b540*/  UMOV UR7, 0xffffffff ;  /* 0xffffffff00077882 */ /* 0x000fe20000000000 */
[----:B------:R-:W-:Y:S01]  /*b550*/  UMOV UR8, 0x1 ;  /* 0x0000000100087882 */ /* 0x000fe20000000000 */
[----:B------:R-:W-:Y:S01]  /*b560*/  UIMAD.WIDE.U32 UR4, UR4, UR5, URZ ;  /* 0x00000005040472a5 */ /* 0x000fe2000f8e003f */
[----:B------:R-:W-:Y:S01]  /*b570*/  IMAD.MOV.U32 R9, RZ, RZ, 0x1 ;  /* 0x00000001ff097424 */ /* 0x000fe200078e00ff */
[----:B------:R-:W-:Y:S01]  /*b580*/  USHF.L.U32 UR7, UR7, UR6, URZ ;  /* 0x0000000607077299 */ /* 0x000fe2000800063f */
[----:B------:R-:W-:Y:S01]  /*b590*/  LOP3.LUT R13, R19, 0x2, RZ, 0xfc, !PT ;  /* 0x00000002130d7812 */ /* 0x000fe200078efcff */
[----:B------:R-:W-:-:S02]  /*b5a0*/  USHF.L.U32 UR18, UR8, UR6, URZ ;  /* 0x0000000608127299 */ /* 0x000fc4000800063f */
[----:B------:R-:W-:Y:S01]  /*b5b0*/  ULOP3.LUT UR17, URZ, UR7, URZ, 0x33, !UPT ;  /* 0x000000073f117292 */ /* 0x000fe2000f8e333f */
[----:B------:R-:W-:Y:S01]  /*b5c0*/  ULDC UR6, c[0x0][0x14] ;  /* 0x0000050000067ab9 */ /* 0x000fe20000000800 */
[----:B------:R-:W-:Y:S01]  /*b5d0*/  ULDC.64 UR22, c[0x0][0x198] ;  /* 0x0000660000167ab9 */ /* 0x000fe20000000a00 */
[----:B------:R-:W-:Y:S02]  /*b5e0*/  UIMAD.WIDE.U32 UR20, UR4, UR6, URZ ;  /* 0x00000006041472a5 */ /* 0x000fe4000f8e003f */
[----:B------:R-:W-:Y:S01]  /*b5f0*/  UIMAD UR13, UR5, UR6, URZ ;  /* 0x00000006050d72a4 */ /* 0x000fe2000f8e023f */
[----:B0-----:R-:W-:-:S03]  /*b600*/  VIADD R0, R0, 0x3f ;  /* 0x0000003f00007836 */ /* 0x001fc60000000000 */
[----:B------:R-:W-:Y:S02]  /*b610*/  UIADD3 UR13, UR21, UR13, URZ ;  /* 0x0000000d150d7290 */ /* 0x000fe4000fffe03f */
[----:B------:R-:W-:-:S04]  /*b620*/  SHF.R.S32.HI R3, RZ, 0x1f, R0 ;  /* 0x0000001fff037819 */ /* 0x000fc80000011400 */
[----:B------:R-:W-:Y:S01]  /*b630*/  LEA.HI R8, R3, R0, RZ, 0x6 ;  /* 0x0000000003087211 */ /* 0x000fe200078f30ff */
[----:B------:R-:W-:Y:S01]  /*b640*/  IMAD.MOV.U32 R0, RZ, RZ, 0x1 ;  /* 0x00000001ff007424 */ /* 0x000fe200078e00ff */
[C---:B-1----:R-:W-:Y:S01]  /*b650*/  SHF.L.U32 R10, R11.reuse, 0x6, RZ ;  /* 0x000000060b0a7819 */ /* 0x042fe200000006ff */
[----:B------:R-:W-:Y:S01]  /*b660*/  IMAD.SHL.U32 R11, R11, 0x1000, RZ ;  /* 0x000010000b0b7824 */ /* 0x000fe200078e00ff */
[----:B------:R-:W-:Y:S01]  /*b670*/  SHF.R.S32.HI R8, RZ, 0x6, R8 ;  /* 0x00000006ff087819 */ /* 0x000fe20000011408 */
[----:B------:R-:W-:Y:S01]  /*b680*/  IMAD.MOV.U32 R3, RZ, RZ, RZ ;  /* 0x000000ffff037224 */ /* 0x000fe200078e00ff */
[----:B------:R-:W-:Y:S02]  /*b690*/  LOP3.LUT R10, R10, 0x40, RZ, 0xc0, !PT ;  /* 0x000000400a0a7812 */ /* 0x000fe400078ec0ff */
[----:B------:R-:W-:Y:S01]  /*b6a0*/  LOP3.LUT R11, R11, 0x1000, RZ, 0xc0, !PT ;  /* 0x000010000b0b7812 */ /* 0x000fe200078ec0ff */
[----:B------:R-:W-:-:S07]  /*b6b0*/  VIADD R12, R8, 0x1 ;  /* 0x00000001080c7836 */ /* 0x000fce0000000000 */
.L_x_303:
[----:B------:R-:W-:-:S03]  /*b6c0*/  UMOV UR4, 0xffffffff ;  /* 0xffffffff00047882 */ /* 0x000fc60000000000 */
[----:B------:R-:W-:Y:S05]  /*b6d0*/  BRA.DIV UR4, `(.L_x_293) ;  /* 0x0000000e04a87947 */ /* 0x000fea000b800000 */
[----:B------:R-:W-:-:S13]  /*b6e0*/  ELECT P6, URZ, PT ;  /* 0x00000000003f782f */ /* 0x000fda00038c0000 */
.L_x_314:
[----:B------:R-:W0:Y:S01]  /*b6f0*/  LDC R4, c[0x0][0x28c] ;  /* 0x0000a300ff047b82 */ /* 0x000e220000000800 */
[----:B------:R-:W-:Y:S01]  /*b700*/  BSSY B1, `(.L_x_294) ;  /* 0x0000038000017945 */ /* 0x000fe20003800000 */
[----:B0-----:R-:W-:-:S13]  /*b710*/  ISETP.LT.OR P6, PT, R4, 0x1, !P6 ;  /* 0x000000010400780c */ /* 0x001fda00077c1670 */
[----:B------:R-:W-:Y:S05]  /*b720*/  @P6 BRA `(.L_x_295) ;  /* 0x0000000000d46947 */ /* 0x000fea0003800000 */
[----:B------:R-:W-:Y:S02]  /*b730*/  IMAD R21, R21, 0x80, R10 ;  /* 0x0000008015157824 */ /* 0x000fe400078e020a */
[----:B------:R-:W-:Y:S02]  /*b740*/  IMAD.SHL.U32 R22, R20, 0x100, RZ ;  /* 0x0000010014167824 */ /* 0x000fe400078e00ff */
[----:B------:R-:W-:Y:S02]  /*b750*/  IMAD.MOV.U32 R24, RZ, RZ, RZ ;  /* 0x000000ffff187224 */ /* 0x000fe400078e00ff */
[----:B------:R-:W-:Y:S02]  /*b760*/  IMAD.MOV.U32 R4, RZ, RZ, R12 ;  /* 0x000000ffff047224 */ /* 0x000fe400078e000c */
[----:B------:R-:W-:Y:S02]  /*b770*/  IMAD.MOV.U32 R5, RZ, RZ, R0 ;  /* 0x000000ffff057224 */ /* 0x000fe400078e0000 */
[----:B------:R-:W-:-:S07]  /*b780*/  IMAD.MOV.U32 R14, RZ, RZ, R3 ;  /* 0x000000ffff0e7224 */ /* 0x000fce00078e0003 */
.L_x_298:
[----:B------:R-:W0:Y:S01]  /*b790*/  S2R R20, SR_CgaCtaId ;  /* 0x0000000000147919 */ /* 0x000e220000008800 */
[----:B------:R-:W-:Y:S02]  /*b7a0*/  MOV R7, 0x400 ;  /* 0x0000040000077802 */ /* 0x000fe40000000f00 */
[----:B------:R-:W-:-:S13]  /*b7b0*/  LOP3.LUT P1, RZ, R18, 0x7f, RZ, 0xc0, !PT ;  /* 0x0000007f12ff7812 */ /* 0x000fda000782c0ff */
[----:B------:R-:W1:Y:S01]  /*b7c0*/  @!P1 LDC R15, c[0x0][0x500] ;  /* 0x00014000ff0f9b82 */ /* 0x000e620000000800 */
[----:B0-----:R-:W-:Y:S02]  /*b7d0*/  LEA R23, R20, R7, 0x18 ;  /* 0x0000000714177211 */ /* 0x001fe400078ec0ff */
[----:B------:R-:W-:Y:S02]  /*b7e0*/  SHF.L.U32 R7, R5, 0x1f, RZ ;  /* 0x0000001f05077819 */ /* 0x000fe400000006ff */
[----:B------:R-:W-:-:S04]  /*b7f0*/  LEA R20, R14, R23, 0x3 ;  /* 0x000000170e147211 */ /* 0x000fc800078e18ff */
[----:B------:R-:W0:Y:S02]  /*b800*/  SYNCS.PHASECHK.TRANS64.TRYWAIT P0, [R20+URZ+0x20], R7 ;  /* 0x00002007140075a7 */ /* 0x000e24000800017f */
[----:B01----:R-:W-:Y:S05]  /*b810*/  @!P0 BRA `(.L_x_296) ;  /* 0x0000000c00788947 */ /* 0x003fea0003800000 */
.L_x_315:
[----:B0-----:R-:W-:Y:S01]  /*b820*/  PRMT R7, R13, 0x9910, RZ ;  /* 0x000099100d077816 */ /* 0x001fe200000000ff */
[----:B------:R0:W-:Y:S03]  /*b830*/  @!P1 SYNCS.ARRIVE.TRANS64 RZ, [R20+URZ], R15 ;  /* 0x0000000f14ff99a7 */ /* 0x0001e6000800003f */
[----:B------:R-:W-:-:S13]  /*b840*/  ISETP.NE.AND P0, PT, R7, 0x2, PT ;  /* 0x000000020700780c */ /* 0x000fda0003f05270 */
[----:B0-----:R-:W-:Y:S05]  /*b850*/  @P0 BRA `(.L_x_297) ;  /* 0x0000000000040947 */ /* 0x001fea0003800000 */
[----:B------:R-:W-:Y:S01]  /*b860*/  BPT.TRAP 0x1 ;  /* 0x000000040000795c */ /* 0x000fe20000300000 */
.L_x_297:
[----:B------:R-:W-:Y:S01]  /*b870*/  IMAD R7, R14, 0x2000, R11 ;  /* 0x000020000e077824 */ /* 0x000fe200078e020b */
[----:B------:R-:W-:Y:S01]  /*b880*/  R2UR UR9, R20 ;  /* 0x00000000140972ca */ /* 0x000fe200000e0000 */
[--C-:B------:R-:W-:Y:S01]  /*b890*/  IMAD R15, R14, 0x8000, R23.reuse ;  /* 0x000080000e0f7824 */ /* 0x100fe200078e0217 */
[----:B------:R-:W-:Y:S01]  /*b8a0*/  UIADD3 UR4, UP0, UR22, 0xf0, URZ ;  /* 0x000000f016047890 */ /* 0x000fe2000ff1e03f */
[----:B------:R-:W-:Y:S01]  /*b8b0*/  IMAD R7, R7, 0x2, R23 ;  /* 0x0000000207077824 */ /* 0x000fe200078e0217 */
[----:B------:R-:W-:Y:S01]  /*b8c0*/  R2UR UR11, R22 ;  /* 0x00000000160b72ca */ /* 0x000fe200000e0000 */
[----:B------:R-:W-:Y:S01]  /*b8d0*/  VIADD R4, R4, 0xffffffff ;  /* 0xffffffff04047836 */ /* 0x000fe20000000000 */
[----:B------:R-:W-:Y:S01]  /*b8e0*/  R2UR UR5, R15 ;  /* 0x000000000f0572ca */ /* 0x000fe200000e0000 */
[----:B------:R-:W-:Y:S01]  /*b8f0*/  UIADD3 UR24, UP1, UR22, 0x1f0, URZ ;  /* 0x000001f016187890 */ /* 0x000fe2000ff3e03f */
[----:B------:R-:W-:Y:S01]  /*b900*/  R2UR UR8, R7 ;  /* 0x00000000070872ca */ /* 0x000fe200000e0000 */
[----:B------:R-:W-:Y:S01]  /*b910*/  VIADD R14, R14, 0x1 ;  /* 0x000000010e0e7836 */ /* 0x000fe20000000000 */
[----:B------:R-:W-:Y:S01]  /*b920*/  R2UR UR10, R24 ;  /* 0x00000000180a72ca */ /* 0x000fe200000e0000 */
[----:B------:R-:W-:Y:S01]  /*b930*/  UIADD3.X UR25, URZ, UR23, URZ, UP1, !UPT ;  /* 0x000000173f197290 */ /* 0x000fe20008ffe43f */
[----:B------:R-:W-:Y:S01]  /*b940*/  R2UR UR12, R6 ;  /* 0x00000000060c72ca */ /* 0x000fe200000e0000 */
[----:B------:R-:W-:Y:S01]  /*b950*/  UMOV UR6, 0x0 ;  /* 0x0000000000067882 */ /* 0x000fe20000000000 */
[----:B------:R-:W-:Y:S01]  /*b960*/  R2UR UR19, R21 ;  /* 0x00000000151372ca */ /* 0x000fe200000e0000 */
[----:B------:R-:W-:Y:S01]  /*b970*/  UMOV UR7, 0x10000000 ;  /* 0x1000000000077882 */ /* 0x000fe20000000000 */
[----:B------:R-:W-:Y:S01]  /*b980*/  ISETP.GT.AND P1, PT, R4, 0x1, PT ;  /* 0x000000010400780c */ /* 0x000fe20003f24270 */
[----:B------:R-:W-:Y:S01]  /*b990*/  UMOV UR26, 0x30000 ;  /* 0x00030000001a7882 */ /* 0x000fe20000000000 */
[----:B------:R-:W-:Y:S01]  /*b9a0*/  ISETP.NE.AND P0, PT, R14, 0x4, PT ;  /* 0x000000040e00780c */ /* 0x000fe20003f05270 */
[----:B------:R-:W-:Y:S01]  /*b9b0*/  UIADD3 UR14, UR5, 0x100, URZ ;  /* 0x00000100050e7890 */ /* 0x000fe2000fffe03f */
[----:B------:R-:W-:Y:S01]  /*b9c0*/  VIADD R24, R24, 0x40 ;  /* 0x0000004018187836 */ /* 0x000fe20000000000 */
[----:B------:R-:W-:Y:S01]  /*b9d0*/  UIADD3.X UR5, URZ, UR23, URZ, UP0, !UPT ;  /* 0x000000173f057290 */ /* 0x000fe200087fe43f */
[----:B------:R-:W-:Y:S01]  /*b9e0*/  SEL R20, RZ, 0x1, P0 ;  /* 0x00000001ff147807 */ /* 0x000fe20000000000 */
[----:B------:R-:W-:Y:S01]  /*b9f0*/  UIADD3 UR15, UR8, 0x20100, URZ ;  /* 0x00020100080f7890 */ /* 0x000fe2000fffe03f */
[----:B------:R-:W-:-:S02]  /*ba00*/  SEL R14, R14, RZ, P0 ;  /* 0x000000ff0e0e7207 */ /* 0x000fc40000000000 */
[----:B------:R-:W-:Y:S01]  /*ba10*/  UMOV UR8, UR14 ;  /* 0x0000000e00087c82 */ /* 0x000fe20008000000 */
[----:B------:R-:W-:-:S03]  /*ba20*/  LOP3.LUT R5, R5, R20, RZ, 0x3c, !PT ;  /* 0x0000001405057212 */ /* 0x000fc600078e3cff */
[----:B------:R0:W-:Y:S02]  /*ba30*/  UTMALDG.3D [UR8], [UR4], desc[UR6] ;  /* 0x00000608040075b4 */ /* 0x0001e40008011000 */
[----:B0-----:R-:W-:Y:S01]  /*ba40*/  UMOV UR8, UR15 ;  /* 0x0000000f00087c82 */ /* 0x001fe20008000000 */
[----:B------:R-:W-:Y:S02]  /*ba50*/  UMOV UR11, UR19 ;  /* 0x00000013000b7c82 */ /* 0x000fe40008000000 */
[----:B------:R0:W-:Y:S02]  /*ba60*/  UTMALDG.3D.MULTICAST [UR8], [UR24], UR26, desc[UR6] ;  /* 0x00000608180073b4 */ /* 0x0001e4000801181a */
[----:B0-----:R-:W-:Y:S05]  /*ba70*/  @P1 BRA `(.L_x_298) ;  /* 0xfffffffc00441947 */ /* 0x001fea000383ffff */
.L_x_295:
[----:B------:R-:W-:Y:S05]  /*ba80*/  BSYNC B1 ;  /* 0x0000000000017941 */ /* 0x000fea0003800000 */
.L_x_294:
[----:B------:R-:W-:Y:S01]  /*ba90*/  LOP3.LUT P1, RZ, R9, 0xff, RZ, 0xc0, !PT ;  /* 0x000000ff09ff7812 */ /* 0x000fe2000782c0ff */
[----:B------:R-:W-:Y:S01]  /*baa0*/  IMAD.IADD R3, R8, 0x1, R3 ;  /* 0x0000000108037824 */ /* 0x000fe200078e0203 */
[----:B------:R-:W-:Y:S01]  /*bab0*/  IADD3 R16, P2, R16, UR20, RZ ;  /* 0x0000001410107c10 */ /* 0x000fe2000ff5e0ff */
[----:B------:R-:W-:Y:S01]  /*bac0*/  ULDC.64 UR4, c[0x0][0x650] ;  /* 0x0001940000047ab9 */ /* 0x000fe20000000a00 */
[----:B------:R-:W-:Y:S01]  /*bad0*/  BSSY B1, `(.L_x_299) ;  /* 0x000006d000017945 */ /* 0x000fe20003800000 */
[----:B------:R-:W-:Y:S01]  /*bae0*/  MOV R20, 0xffffffff ;  /* 0xffffffff00147802 */ /* 0x000fe20000000f00 */
[----:B------:R-:W-:Y:S01]  /*baf0*/  IMAD.MOV.U32 R21, RZ, RZ, -0x1 ;  /* 0xffffffffff157424 */ /* 0x000fe200078e00ff */
[----:B------:R-:W-:Y:S02]  /*bb00*/  ISETP.GT.U32.AND P0, PT, R3, 0x3, PT ;  /* 0x000000030300780c */ /* 0x000fe40003f04070 */
[----:B------:R-:W-:Y:S02]  /*bb10*/  SHF.R.U32.HI R4, RZ, 0x2, R3 ;  /* 0x00000002ff047819 */ /* 0x000fe40000011603 */
[----:B------:R-:W-:-:S02]  /*bb20*/  ISETP.LT.U32.AND P0, PT, R8, 0x4, P0 ;  /* 0x000000040800780c */ /* 0x000fc40000701070 */
[----:B------:R-:W0:Y:S01]  /*bb30*/  @P1 S2R R6, SR_CgaCtaId ;  /* 0x0000000000061919 */ /* 0x000e220000008800 */
[----:B------:R-:W-:Y:S02]  /*bb40*/  @P1 MOV R5, 0x400 ;  /* 0x0000040000051802 */ /* 0x000fe40000000f00 */
[----:B------:R-:W-:Y:S02]  /*bb50*/  IADD3.X R17, R17, UR13, RZ, P2, !PT ;  /* 0x0000000d11117c10 */ /* 0x000fe400097fe4ff */
[----:B------:R-:W-:Y:S02]  /*bb60*/  ISETP.GE.U32.AND P2, PT, R16, UR4, PT ;  /* 0x0000000410007c0c */ /* 0x000fe4000bf46070 */
[----:B------:R-:W-:Y:S02]  /*bb70*/  LOP3.LUT R4, R4, 0x1, RZ, 0xc0, !PT ;  /* 0x0000000104047812 */ /* 0x000fe400078ec0ff */
[----:B------:R-:W-:Y:S02]  /*bb80*/  LOP3.LUT R3, R3, 0x3, RZ, 0xc0, !PT ;  /* 0x0000000303037812 */ /* 0x000fe400078ec0ff */
[----:B------:R-:W-:-:S02]  /*bb90*/  PRMT R9, RZ, 0x7610, R9 ;  /* 0x00007610ff097816 */ /* 0x000fc40000000009 */
[----:B0-----:R-:W-:Y:S01]  /*bba0*/  @P1 LEA R5, R6, R5, 0x18 ;  /* 0x0000000506051211 */ /* 0x001fe200078ec0ff */
[----:B------:R-:W-:-:S03]  /*bbb0*/  IMAD.MOV.U32 R6, RZ, RZ, -0x1 ;  /* 0xffffffffff067424 */ /* 0x000fc600078e00ff */
[----:B------:R0:W-:Y:S01]  /*bbc0*/  @P1 SYNCS.ARRIVE.TRANS64.A1T0 RZ, [R5+URZ+0x58], RZ ;  /* 0x000058ff05ff19a7 */ /* 0x0001e2000810003f */
[----:B------:R-:W-:-:S04]  /*bbd0*/  ISETP.NE.U32.AND P1, PT, R4, 0x1, PT ;  /* 0x000000010400780c */ /* 0x000fc80003f25070 */
[----:B------:R-:W-:Y:S02]  /*bbe0*/  ISETP.GT.U32.AND P1, PT, R8, 0x3, !P1 ;  /* 0x000000030800780c */ /* 0x000fe40004f24070 */
[----:B0-----:R-:W-:Y:S02]  /*bbf0*/  SEL R5, RZ, 0x1, !P0 ;  /* 0x00000001ff057807 */ /* 0x001fe40004000000 */
[----:B------:R-:W-:Y:S02]  /*bc00*/  ISETP.GE.U32.AND.EX P0, PT, R17, UR5, PT, P2 ;  /* 0x0000000511007c0c */ /* 0x000fe4000bf06120 */
[----:B------:R-:W-:-:S04]  /*bc10*/  SEL R4, RZ, 0x1, !P1 ;  /* 0x00000001ff047807 */ /* 0x000fc80004800000 */
[----:B------:R-:W-:Y:S02]  /*bc20*/  LOP3.LUT R0, R4, R0, R5, 0x96, !PT ;  /* 0x0000000004007212 */ /* 0x000fe400078e9605 */
[----:B------:R-:W-:-:S05]  /*bc30*/  PRMT R4, RZ, 0x7610, R4 ;  /* 0x00007610ff047816 */ /* 0x000fca0000000004 */
[----:B------:R-:W-:Y:S05]  /*bc40*/  @P0 BRA `(.L_x_300) ;  /* 0x0000000400540947 */ /* 0x000fea0003800000 */
[----:B------:R-:W0:Y:S01]  /*bc50*/  S2R R15, SR_CTAID.X ;  /* 0x00000000000f7919 */ /* 0x000e220000002500 */
[----:B------:R-:W-:Y:S01]  /*bc60*/  ULDC.64 UR4, c[0x0][0x628] ;  /* 0x00018a0000047ab9 */ /* 0x000fe20000000a00 */
[----:B------:R-:W-:Y:S01]  /*bc70*/  ULDC UR7, c[0x0][0x630] ;  /* 0x00018c0000077ab9 */ /* 0x000fe20000000800 */
[----:B------:R-:W-:Y:S01]  /*bc80*/  ISETP.NE.U32.AND P0, PT, RZ, UR4, PT ;  /* 0x00000004ff007c0c */ /* 0x000fe2000bf05070 */
[----:B------:R-:W1:Y:S01]  /*bc90*/  S2R R20, SR_CTAID.Y ;  /* 0x0000000000147919 */ /* 0x000e620000002600 */
[----:B------:R-:W-:Y:S01]  /*bca0*/  ULDC UR8, c[0x0][0x150] ;  /* 0x0000540000087ab9 */ /* 0x000fe20000000800 */
[----:B------:R-:W-:Y:S01]  /*bcb0*/  IMAD.MOV.U32 R4, RZ, RZ, R16 ;  /* 0x000000ffff047224 */ /* 0x000fe200078e0010 */
[----:B------:R-:W-:Y:S01]  /*bcc0*/  ISETP.NE.AND.EX P0, PT, RZ, UR5, PT, P0 ;  /* 0x00000005ff007c0c */ /* 0x000fe2000bf05300 */
[----:B------:R-:W-:Y:S01]  /*bcd0*/  IMAD.MOV.U32 R5, RZ, RZ, R17 ;  /* 0x000000ffff057224 */ /* 0x000fe200078e0011 */
[----:B0-----:R-:W-:-:S11]  /*bce0*/  I2FP.F32.U32 R22, R15 ;  /* 0x0000000f00167245 */ /* 0x001fd60000201000 */
[----:B------:R-:W-:Y:S05]  /*bcf0*/  @!P0 BRA `(.L_x_301) ;  /* 0x0000000000288947 */ /* 0x000fea0003800000 */
[----:B------:R-:W-:Y:S02]  /*bd00*/  ULDC UR6, c[0x0][0x634] ;  /* 0x00018d0000067ab9 */ /* 0x000fe40000000800 */
[----:B------:R-:W-:-:S05]  /*bd10*/  IADD3 R5, P0, R16, UR6, RZ ;  /* 0x0000000610057c10 */ /* 0x000fca000ff1e0ff */
[----:B------:R-:W-:-:S04]  /*bd20*/  IMAD.X R21, RZ, RZ, R17, P0 ;  /* 0x000000ffff157224 */ /* 0x000fc800000e0611 */
[----:B------:R-:W-:-:S04]  /*bd30*/  IMAD.WIDE.U32 R6, R21, UR4, RZ ;  /* 0x0000000415067c25 */ /* 0x000fc8000f8e00ff */
[----:B------:R-:W-:-:S04]  /*bd40*/  IMAD.WIDE.U32 R6, P0, R5, UR5, R6 ;  /* 0x0000000505067c25 */ /* 0x000fc8000f800006 */
[----:B------:R-:W-:-:S04]  /*bd50*/  IMAD.WIDE.U32 R4, R5, UR4, RZ ;  /* 0x0000000405047c25 */ /* 0x000fc8000f8e00ff */
[----:B------:R-:W-:Y:S01]  /*bd60*/  IMAD.MOV.U32 R4, RZ, RZ, R7 ;  /* 0x000000ffff047224 */ /* 0x000fe200078e0007 */
[----:B------:R-:W-:Y:S01]  /*bd70*/  IADD3 RZ, P1, R5, R6, RZ ;  /* 0x0000000605ff7210 */ /* 0x000fe20007f3e0ff */
[----:B------:R-:W-:-:S04]  /*bd80*/  IMAD.X R5, RZ, RZ, RZ, P0 ;  /* 0x000000ffff057224 */ /* 0x000fc800000e06ff */
[----:B------:R-:W-:-:S08]  /*bd90*/  IMAD.WIDE.U32.X R4, R21, UR5, R4, P1 ;  /* 0x0000000515047c25 */ /* 0x000fd000088e0404 */
.L_x_301:
[--C-:B------:R-:W-:Y:S01]  /*bda0*/  SHF.R.U64 R14, R4, UR7, R5.reuse ;  /* 0x00000007040e7c19 */ /* 0x100fe20008001205 */
[----:B------:R-:W-:Y:S01]  /*bdb0*/  FMUL R22, R22, UR8 ;  /* 0x0000000816167c20 */ /* 0x000fe20008400000 */
[----:B------:R-:W-:Y:S01]  /*bdc0*/  SHF.R.U32.HI R4, RZ, UR7, R5 ;  /* 0x00000007ff047c19 */ /* 0x000fe20008011605 */
[----:B------:R-:W0:Y:S01]  /*bdd0*/  LDC R6, c[0x0][0x144] ;  /* 0x00005100ff067b82 */ /* 0x000e220000000800 */
[----:B------:R-:W-:Y:S01]  /*bde0*/  IADD3 R5, P0, RZ, -R14, RZ ;  /* 0x8000000eff057210 */ /* 0x000fe20007f1e0ff */
[----:B------:R-:W-:Y:S01]  /*bdf0*/  ULDC UR6, c[0x0][0x154] ;  /* 0x0000550000067ab9 */ /* 0x000fe20000000800 */
[----:B-1----:R-:W-:Y:S01]  /*be00*/  I2FP.F32.U32 R7, R20 ;  /* 0x0000001400077245 */ /* 0x002fe20000201000 */
[----:B------:R-:W1:Y:S01]  /*be10*/  F2I.U32.TRUNC.NTZ R22, R22 ;  /* 0x0000001600167305 */ /* 0x000e62000020f000 */
[----:B------:R-:W-:Y:S01]  /*be20*/  IADD3.X R4, RZ, ~R4, RZ, P0, !PT ;  /* 0x80000004ff047210 */ /* 0x000fe200007fe4ff */
[----:B------:R-:W-:Y:S01]  /*be30*/  ULDC.64 UR4, c[0x0][0x620] ;  /* 0x0001880000047ab9 */ /* 0x000fe20000000a00 */
[----:B------:R-:W-:Y:S01]  /*be40*/  ISETP.NE.AND P2, PT, R2, 0x1, PT ;  /* 0x000000010200780c */ /* 0x000fe20003f45270 */
[----:B------:R-:W-:Y:S01]  /*be50*/  FMUL R23, R7, UR6 ;  /* 0x0000000607177c20 */ /* 0x000fe20008400000 */
[----:B------:R-:W2:Y:S01]  /*be60*/  LDC R25, c[0x0][0x148] ;  /* 0x00005200ff197b82 */ /* 0x000ea20000000800 */
[----:B------:R-:W-:Y:S01]  /*be70*/  IMAD R4, R4, UR4, RZ ;  /* 0x0000000404047c24 */ /* 0x000fe2000f8e02ff */
[----:B------:R-:W-:-:S02]  /*be80*/  ULDC.64 UR6, c[0x0][0x640] ;  /* 0x0001900000067ab9 */ /* 0x000fc40000000a00 */
[----:B------:R-:W-:Y:S01]  /*be90*/  ISETP.NE.U32.AND P0, PT, RZ, UR6, PT ;  /* 0x00000006ff007c0c */ /* 0x000fe2000bf05070 */
[----:B------:R-:W3:Y:S01]  /*bea0*/  F2I.U32.TRUNC.NTZ R23, R23 ;  /* 0x0000001700177305 */ /* 0x000ee2000020f000 */
[C---:B------:R-:W-:Y:S02]  /*beb0*/  IMAD R7, R5.reuse, UR5, R4 ;  /* 0x0000000505077c24 */ /* 0x040fe4000f8e0204 */
[----:B------:R-:W-:Y:S01]  /*bec0*/  IMAD.WIDE.U32 R4, R5, UR4, R16 ;  /* 0x0000000405047c25 */ /* 0x000fe2000f8e0010 */
[----:B------:R-:W-:Y:S01]  /*bed0*/  ULDC UR4, c[0x0][0x618] ;  /* 0x0001860000047ab9 */ /* 0x000fe20000000800 */
[----:B------:R-:W-:Y:S02]  /*bee0*/  ISETP.NE.AND.EX P0, PT, RZ, UR7, PT, P0 ;  /* 0x00000007ff007c0c */ /* 0x000fe4000bf05300 */
[----:B------:R-:W-:Y:S02]  /*bef0*/  IMAD.IADD R5, R5, 0x1, R7 ;  /* 0x0000000105057824 */ /* 0x000fe400078e0207 */
[----:B-1----:R-:W-:-:S03]  /*bf00*/  IMAD.MOV R22, RZ, RZ, -R22 ;  /* 0x000000ffff167224 */ /* 0x002fc600078e0a16 */
[----:B------:R-:W-:Y:S01]  /*bf10*/  SHF.R.U64 R21, R4, UR4, R5 ;  /* 0x0000000404157c19 */ /* 0x000fe20008001205 */
[----:B0-----:R-:W-:Y:S01]  /*bf20*/  IMAD R15, R6, R22, R15 ;  /* 0x00000016060f7224 */ /* 0x001fe200078e020f */
[----:B------:R-:W-:Y:S01]  /*bf30*/  SHF.R.U32.HI R4, RZ, UR4, R5 ;  /* 0x00000004ff047c19 */ /* 0x000fe20008011605 */
[----:B------:R-:W-:Y:S01]  /*bf40*/  ULDC UR4, c[0x0][0x608] ;  /* 0x0001820000047ab9 */ /* 0x000fe20000000800 */
[----:B---3--:R-:W-:Y:S02]  /*bf50*/  IMAD.MOV R6, RZ, RZ, -R23 ;  /* 0x000000ffff067224 */ /* 0x008fe400078e0a17 */
[--C-:B------:R-:W-:Y:S02]  /*bf60*/  SHF.R.U64 R22, R21, UR4, R4.reuse ;  /* 0x0000000415167c19 */ /* 0x100fe40008001204 */
[----:B------:R-:W-:Y:S01]  /*bf70*/  SHF.R.U32.HI R5, RZ, UR4, R4 ;  /* 0x00000004ff057c19 */ /* 0x000fe20008011604 */
[----:B------:R-:W-:Y:S01]  /*bf80*/  ULDC UR4, c[0x0][0x658] ;  /* 0x0001960000047ab9 */ /* 0x000fe20000000800 */
[----:B--2---:R-:W-:-:S02]  /*bf90*/  @P2 IMAD R15, R25, R6, R20 ;  /* 0x00000006190f2224 */ /* 0x004fc400078e0214 */
[--C-:B------:R-:W-:Y:S02]  /*bfa0*/  SHF.R.U64 R20, R22, UR4, R5.reuse ;  /* 0x0000000416147c19 */ /* 0x100fe40008001205 */
[----:B------:R-:W-:-:S03]  /*bfb0*/  SHF.R.U32.HI R23, RZ, UR4, R5 ;  /* 0x00000004ff177c19 */ /* 0x000fc60008011605 */
[----:B------:R-:W-:Y:S02]  /*bfc0*/  IMAD.MOV.U32 R6, RZ, RZ, R20 ;  /* 0x000000ffff067224 */ /* 0x000fe400078e0014 */
[----:B------:R-:W-:Y:S01]  /*bfd0*/  IMAD.MOV.U32 R5, RZ, RZ, R23 ;  /* 0x000000ffff057224 */ /* 0x000fe200078e0017 */
[----:B------:R-:W-:Y:S06]  /*bfe0*/  @!P0 BRA `(.L_x_302) ;  /* 0x00000000002c8947 */ /* 0x000fec0003800000 */
[----:B------:R-:W-:Y:S02]  /*bff0*/  ULDC UR4, c[0x0][0x64c] ;  /* 0x0001930000047ab9 */ /* 0x000fe40000000800 */
[----:B------:R-:W-:-:S05]  /*c000*/  IADD3 R5, P0, R20, UR4, RZ ;  /* 0x0000000414057c10 */ /* 0x000fca000ff1e0ff */
[----:B------:R-:W-:-:S04]  /*c010*/  IMAD.X R23, RZ, RZ, R23, P0 ;  /* 0x000000ffff177224 */ /* 0x000fc800000e0617 */
[----:B------:R-:W-:-:S04]  /*c020*/  IMAD.WIDE.U32 R6, R23, UR6, RZ ;  /* 0x0000000617067c25 */ /* 0x000fc8000f8e00ff */
[----:B------:R-:W-:-:S04]  /*c030*/  IMAD.WIDE.U32 R6, P0, R5, UR7, R6 ;  /* 0x0000000705067c25 */ /* 0x000fc8000f800006 */
[----:B------:R-:W-:Y:S01]  /*c040*/  IMAD.WIDE.U32 R4, R5, UR6, RZ ;  /* 0x0000000605047c25 */ /* 0x000fe2000f8e00ff */
[----:B------:R-:W-:-:S04]  /*c050*/  MOV R4, R7 ;  /* 0x0000000700047202 */ /* 0x000fc80000000f00 */
[----:B------:R-:W-:Y:S01]  /*c060*/  IADD3 RZ, P1, R5, R6, RZ ;  /* 0x0000000605ff7210 */ /* 0x000fe20007f3e0ff */
[----:B------:R-:W-:-:S04]  /*c070*/  IMAD.X R5, RZ, RZ, RZ, P0 ;  /* 0x000000ffff057224 */ /* 0x000fc800000e06ff */
[----:B------:R-:W-:-:S04]  /*c080*/  IMAD.WIDE.U32.X R4, R23, UR7, R4, P1 ;  /* 0x0000000717047c25 */ /* 0x000fc800088e0404 */
[----:B------:R-:W-:-:S07]  /*c090*/  IMAD.MOV.U32 R6, RZ, RZ, R4 ;  /* 0x000000ffff067224 */ /* 0x000fce00078e0004 */
.L_x_302:
[----:B------:R-:W-:Y:S01]  /*c0a0*/  ULDC UR4, c[0x0][0x648] ;  /* 0x0001920000047ab9 */ /* 0x000fe20000000800 */
[----:B------:R-:W-:Y:S01]  /*c0b0*/  LOP3.LUT R4, R22, UR17, RZ, 0xc0, !PT ;  /* 0x0000001116047c12 */ /* 0x000fe2000f8ec0ff */
[----:B------:R-:W-:Y:S01]  /*c0c0*/  ULDC UR5, c[0x0][0x610] ;  /* 0x0001840000057ab9 */ /* 0x000fe20000000800 */
[----:B------:R-:W-:Y:S01]  /*c0d0*/  SHF.R.U64 R5, R6, UR4, R5 ;  /* 0x0000000406057c19 */ /* 0x000fe20008001205 */
[----:B------:R-:W-:Y:S01]  /*c0e0*/  ULDC UR4, c[0x0][0x638] ;  /* 0x00018e0000047ab9 */ /* 0x000fe20000000800 */
[----:B------:R-:W-:Y:S01]  /*c0f0*/  LOP3.LUT R21, R21, UR16, RZ, 0xc0, !PT ;  /* 0x0000001015157c12 */ /* 0x000fe2000f8ec0ff */
[----:B------:R-:W-:Y:S02]  /*c100*/  IMAD.MOV.U32 R6, RZ, RZ, R14 ;  /* 0x000000ffff067224 */ /* 0x000fe400078e000e */
[----:B------:R-:W-:Y:S02]  /*c110*/  IMAD.MOV R7, RZ, RZ, -R5 ;  /* 0x000000ffff077224 */ /* 0x000fe400078e0a05 */
[----:B------:R-:W-:-:S02]  /*c120*/  IMAD R4, R5, UR18, R4 ;  /* 0x0000001205047c24 */ /* 0x000fc4000f8e0204 */
[----:B------:R-:W-:Y:S01]  /*c130*/  IMAD R20, R7, UR4, R20 ;  /* 0x0000000407147c24 */ /* 0x000fe2000f8e0214 */
[----:B------:R-:W-:Y:S01]  /*c140*/  ULDC UR4, c[0x0][0x600] ;  /* 0x0001800000047ab9 */ /* 0x000fe20000000800 */
[----:B------:R-:W-:Y:S02]  /*c150*/  IMAD R15, R4, UR5, R15 ;  /* 0x00000005040f7c24 */ /* 0x000fe4000f8e020f */
[----:B------:R-:W-:Y:S02]  /*c160*/  IMAD R20, R20, UR4, R21 ;  /* 0x0000000414147c24 */ /* 0x000fe4000f8e0215 */
[----:B------:R-:W-:-:S03]  /*c170*/  IMAD.MOV.U32 R4, RZ, RZ, 0x1 ;  /* 0x00000001ff047424 */ /* 0x000fc600078e00ff */
[----:B------:R-:W-:Y:S02]  /*c180*/  SEL R21, R20, R15, !P2 ;  /* 0x0000000f14157207 */ /* 0x000fe40005000000 */
[----:B------:R-:W-:-:S07]  /*c190*/  SEL R20, R15, R20, !P2 ;  /* 0x000000140f147207 */ /* 0x000fce0005000000 */
.L_x_300:
[----:B------:R-:W-:Y:S05]  /*c1a0*/  BSYNC B1 ;  /* 0x0000000000017941 */ /* 0x000fea0003800000 */
.L_x_299:
[----:B------:R-:W-:-:S13]  /*c1b0*/  LOP3.LUT P0, RZ, R4, 0xff, RZ, 0xc0, !PT ;  /* 0x000000ff04ff7812 */ /* 0x000fda000780c0ff */
[----:B------:R-:W-:Y:S05]  /*c1c0*/  @P0 BRA `(.L_x_303) ;  /* 0xfffffff4003c0947 */ /* 0x000fea000383ffff */
[----:B------:R-:W-:Y:S05]  /*c1d0*/  BSYNC B0 ;  /* 0x0000000000007941 */ /* 0x000fea0003800000 */
.L_x_292:
[----:B------:R-:W-:-:S03]  /*c1e0*/  UMOV UR4, 0xffffffff ;  /* 0xffffffff00047882 */ /* 0x000fc60000000000 */
[----:B------:R-:W-:Y:S05]  /*c1f0*/  BRA.DIV UR4, `(.L_x_304) ;  /* 0x0000000604147947 */ /* 0x000fea000b800000 */
[----:B------:R-:W-:-:S13]  /*c200*/  ELECT P6, URZ, PT ;  /* 0x00000000003f782f */ /* 0x000fda00038c0000 */
.L_x_318:
[----:B------:R-:W-:Y:S04]  /*c210*/  BSSY B0, `(.L_x_305) ;  /* 0x000002b000007945 */ /* 0x000fe80003800000 */
[----:B------:R-:W-:Y:S05]  /*c220*/  @!P6 BRA `(.L_x_306) ;  /* 0x0000000000a4e947 */ /* 0x000fea0003800000 */
[----:B------:R-:W-:-:S04]  /*c230*/  LOP3.LUT R19, R19, 0x2, RZ, 0xfc, !PT ;  /* 0x0000000213137812 */ /* 0x000fc800078efcff */
[----:B------:R-:W-:-:S13]  /*c240*/  ISETP.NE.AND P0, PT, R19, 0x3, PT ;  /* 0x000000031300780c */ /* 0x000fda0003f05270 */
[----:B------:R-:W-:Y:S05]  /*c250*/  @!P0 BRA `(.L_x_307) ;  /* 0x0000000000048947 */ /* 0x000fea0003800000 */
[----:B------:R-:W-:Y:S01]  /*c260*/  BPT.TRAP 0x1 ;  /* 0x000000040000795c */ /* 0x000fe20000300000 */
.L_x_307:
[----:B------:R-:W0:Y:S01]  /*c270*/  S2R R5, SR_CgaCtaId ;  /* 0x0000000000057919 */ /* 0x000e220000008800 */
[----:B------:R-:W-:Y:S02]  /*c280*/  MOV R2, 0x400 ;  /* 0x0000040000027802 */ /* 0x000fe40000000f00 */
[----:B------:R-:W-:Y:S02]  /*c290*/  SHF.L.U32 R4, R0, 0x1f, RZ ;  /* 0x0000001f00047819 */ /* 0x000fe400000006ff */
[----:B0-----:R-:W-:-:S05]  /*c2a0*/  LEA R2, R5, R2, 0x18 ;  /* 0x0000000205027211 */ /* 0x001fca00078ec0ff */
[----:B------:R-:W-:-:S04]  /*c2b0*/  VIADD R2, R2, 0x20 ;  /* 0x0000002002027836 */ /* 0x000fc80000000000 */
[C---:B------:R-:W-:Y:S02]  /*c2c0*/  IMAD R7, R3.reuse, 0x8, R2 ;  /* 0x0000000803077824 */ /* 0x040fe400078e0202 */
[----:B------:R-:W-:Y:S02]  /*c2d0*/  VIADD R3, R3, 0x1 ;  /* 0x0000000103037836 */ /* 0x000fe40000000000 */
[----:B------:R-:W0:Y:S03]  /*c2e0*/  SYNCS.PHASECHK.TRANS64.TRYWAIT P0, [R7+URZ], R4 ;  /* 0x00000004070075a7 */ /* 0x000e26000800017f */
[----:B------:R-:W-:-:S04]  /*c2f0*/  ISETP.NE.AND P1, PT, R3, 0x4, PT ;  /* 0x000000040300780c */ /* 0x000fc80003f25270 */
[----:B------:R-:W-:Y:S02]  /*c300*/  SEL R5, RZ, 0x1, P1 ;  /* 0x00000001ff057807 */ /* 0x000fe40000800000 */
[----:B------:R-:W-:Y:S02]  /*c310*/  SEL R3, R3, RZ, P1 ;  /* 0x000000ff03037207 */ /* 0x000fe40000800000 */
[----:B------:R-:W-:Y:S02]  /*c320*/  LOP3.LUT R6, R0, R5, RZ, 0x3c, !PT ;  /* 0x0000000500067212 */ /* 0x000fe400078e3cff */
[----:B------:R-:W-:Y:S02]  /*c330*/  LEA R8, R3, R2, 0x3 ;  /* 0x0000000203087211 */ /* 0x000fe400078e18ff */
[----:B------:R-:W-:Y:S01]  /*c340*/  SHF.L.U32 R5, R6, 0x1f, RZ ;  /* 0x0000001f06057819 */ /* 0x000fe200000006ff */
[----:B0-----:R-:W-:Y:S06]  /*c350*/  @!P0 BRA `(.L_x_308) ;  /* 0x0000000000dc8947 */ /* 0x001fec0003800000 */
.L_x_319:
[----:B------:R-:W1:Y:S01]  /*c360*/  SYNCS.PHASECHK.TRANS64.TRYWAIT P0, [R8+URZ], R5 ;  /* 0x00000005080075a7 */ /* 0x000e62000800017f */
[----:B------:R-:W-:-:S05]  /*c370*/  VIADD R0, R3, 0x1 ;  /* 0x0000000103007836 */ /* 0x000fca0000000000 */
[----:B------:R-:W-:-:S04]  /*c380*/  ISETP.NE.AND P1, PT, R0, 0x4, PT ;  /* 0x000000040000780c */ /* 0x000fc80003f25270 */
[----:B------:R-:W-:Y:S02]  /*c390*/  SEL R3, RZ, 0x1, P1 ;  /* 0x00000001ff037807 */ /* 0x000fe40000800000 */
[----:B0-----:R-:W-:Y:S02]  /*c3a0*/  SEL R7, R0, RZ, P1 ;  /* 0x000000ff00077207 */ /* 0x001fe40000800000 */
[----:B------:R-:W-:-:S03]  /*c3b0*/  LOP3.LUT R9, R6, R3, RZ, 0x3c, !PT ;  /* 0x0000000306097212 */ /* 0x000fc600078e3cff */
[----:B------:R-:W-:Y:S01]  /*c3c0*/  IMAD R11, R7, 0x8, R2 ;  /* 0x00000008070b7824 */ /* 0x000fe200078e0202 */
[----:B------:R-:W-:Y:S01]  /*c3d0*/  SHF.L.U32 R6, R9, 0x1f, RZ ;  /* 0x0000001f09067819 */ /* 0x000fe200000006ff */
[----:B-1----:R-:W-:Y:S06]  /*c3e0*/  @!P0 BRA `(.L_x_309) ;  /* 0x0000000000cc8947 */ /* 0x002fec0003800000 */
.L_x_320:
[----:B------:R-:W1:Y:S01]  /*c3f0*/  SYNCS.PHASECHK.TRANS64.TRYWAIT P0, [R11+URZ], R6 ;  /* 0x000000060b0075a7 */ /* 0x000e62000800017f */
[----:B------:R-:W-:-:S05]  /*c400*/  VIADD R0, R7, 0x1 ;  /* 0x0000000107007836 */ /* 0x000fca0000000000 */
[----:B------:R-:W-:-:S04]  /*c410*/  ISETP.NE.AND P1, PT, R0, 0x4, PT ;  /* 0x000000040000780c */ /* 0x000fc80003f25270 */
[----:B------:R-:W-:Y:S02]  /*c420*/  SEL R4, RZ, 0x1, P1 ;  /* 0x00000001ff047807 */ /* 0x000fe40000800000 */
[----:B------:R-:W-:Y:S02]  /*c430*/  SEL R3, R0, RZ, P1 ;  /* 0x000000ff00037207 */ /* 0x000fe40000800000 */
[----:B------:R-:W-:Y:S01]  /*c440*/  LOP3.LUT R0, R9, R4, RZ, 0x3c, !PT ;  /* 0x0000000409007212 */ /* 0x000fe200078e3cff */
[----:B-1----:R-:W-:Y:S06]  /*c450*/  @!P0 BRA `(.L_x_310) ;  /* 0x0000000000c48947 */ /* 0x002fec0003800000 */
.L_x_321:
[----:B------:R-:W-:Y:S01]  /*c460*/  IMAD R3, R3, 0x8, R2 ;  /* 0x0000000803037824 */ /* 0x000fe200078e0202 */
[----:B------:R-:W-:-:S07]  /*c470*/  SHF.L.U32 R0, R0, 0x1f, RZ ;  /* 0x0000001f00007819 */ /* 0x000fce00000006ff */
.L_x_311:
[----:B--2---:R2:W3:Y:S02]  /*c480*/  SYNCS.PHASECHK.TRANS64.TRYWAIT P0, [R3+URZ], R0 ;  /* 0x00000000030075a7 */ /* 0x0044e4000800017f */
[----:B---3--:R-:W-:Y:S05]  /*c490*/  @!P0 NANOSLEEP.SYNCS 0x989680 ;  /* 0x009896800000895d */ /* 0x008fea0003900000 */
[----:B------:R-:W3:Y:S02]  /*c4a0*/  @!P0 SYNCS.PHASECHK.TRANS64 P0, [R3+URZ], R0 ;  /* 0x00000000030085a7 */ /* 0x000ee4000800007f */
[----:B---3--:R-:W-:Y:S05]  /*c4b0*/  @!P0 BRA `(.L_x_311) ;  /* 0xfffffffc00f08947 */ /* 0x008fea000383ffff */
.L_x_306:
[----:B------:R-:W-:Y:S05]  /*c4c0*/  BSYNC B0 ;  /* 0x0000000000007941 */ /* 0x000fea0003800000 */
.L_x_305:
[----:B------:R-:W-:Y:S05]  /*c4d0*/  EXIT ;  /* 0x000000000000794d */ /* 0x000fea0003800000 */
.L_x_21:
[----:B----4-:R4:W0:Y:S02]  /*c4e0*/  SYNCS.PHASECHK.TRANS64.TRYWAIT P1, [R3+URZ], R0 ;  /* 0x00000000030075a7 */ /* 0x010824000802017f */
[----:B0-----:R-:W-:Y:S05]  /*c4f0*/  @!P1 NANOSLEEP.SYNCS 0x989680 ;  /* 0x009896800000995d */ /* 0x001fea0003900000 */
[----:B------:R-:W0:Y:S02]  /*c500*/  @!P1 SYNCS.PHASECHK.TRANS64 P1, [R3+URZ], R0 ;  /* 0x00000000030095a7 */ /* 0x000e24000802007f */
[----:B0-----:R-:W-:Y:S05]  /*c510*/  @!P1 BRA `(.L_x_21) ;  /* 0xfffffffc00f09947 */ /* 0x001fea000383ffff */
[----:B------:R-:W-:Y:S05]  /*c520*/  BRA `(.L_x_20) ;  /* 0xffffff4c00fc7947 */ /* 0x000fea000383ffff */
.L_x_26:
[----:B-1----:R1:W3:Y:S02]  /*c530*/  SYNCS.PHASECHK.TRANS64.TRYWAIT P1, [R5+URZ], R4 ;  /* 0x00000004050075a7 */ /* 0x0022e4000802017f */
[----:B---3--:R-:W-:Y:S05]  /*c540*/  @!P1 NANOSLEEP.SYNCS 0x989680 ;  /* 0x009896800000995d */ /* 0x008fea0003900000 */
[----:B------:R-:W3:Y:S02]  /*c550*/  @!P1 SYNCS.PHASECHK.TRANS64 P1, [R5+URZ], R4 ;  /* 0x00000004050095a7 */ /* 0x000ee4000802007f */
[----:B---3--:R-:W-:Y:S05]  /*c560*/  @!P1 BRA `(.L_x_26) ;  /* 0xfffffffc00f09947 */ /* 0x008fea000383ffff */
[----:B------:R-:W-:Y:S05]  /*c570*/  BRA `(.L_x_25) ;  /* 0xffffff54003c7947 */ /* 0x000fea000383ffff */
.L_x_293:
[----:B------:R-:W-:Y:S01]  /*c580*/  BSSY B1, `(.L_x_312) ;  /* 0x0000006000017945 */ /* 0x000fe20003800000 */
[----:B------:R-:W-:-:S07]  /*c590*/  IMAD.MOV.U32 R15, RZ, RZ, -0x1 ;  /* 0xffffffffff0f7424 */ /* 0x000fce00078e00ff */
[----:B------:R-:W-:Y:S05]  /*c5a0*/  WARPSYNC.COLLECTIVE R15, `(.L_x_313) ;  /* 0x000000000f0c7348 */ /* 0x000fea0003c00000 */
[----:B------:R-:W-:Y:S02]  /*c5b0*/  ELECT P6, UR62, PT ;  /* 0x00000000003e782f */ /* 0x000fe400038c0000 */
[----:B------:R-:W-:Y:S01]  /*c5c0*/  MOV R14, UR62 ;  /* 0x0000003e000e7c02 */ /* 0x000fe20008000f00 */
[----:B------:R-:W-:Y:S10]  /*c5d0*/  ENDCOLLECTIVE ;  /* 0x000000000000791b */ /* 0x000ff40003800000 */
.L_x_313:
[----:B------:R-:W-:Y:S05]  /*c5e0*/  BSYNC B1 ;  /* 0x0000000000017941 */ /* 0x000fea0003800000 */
.L_x_312:
[----:B------:R-:W-:Y:S05]  /*c5f0*/  BRA `(.L_x_314) ;  /* 0xfffffff0003c7947 */ /* 0x000fea000383ffff */
.L_x_296:
[----:B0-----:R0:W1:Y:S02]  /*c600*/  SYNCS.PHASECHK.TRANS64.TRYWAIT P0, [R20+URZ+0x20], R7 ;  /* 0x00002007140075a7 */ /* 0x001064000800017f */
[----:B-1----:R-:W-:Y:S05]  /*c610*/  @!P0 NANOSLEEP.SYNCS 0x989680 ;  /* 0x009896800000895d */ /* 0x002fea0003900000 */
[----:B------:R-:W1:Y:S02]  /*c620*/  @!P0 SYNCS.PHASECHK.TRANS64 P0, [R20+URZ+0x20], R7 ;  /* 0x00002007140085a7 */ /* 0x000e64000800007f */
[----:B-1----:R-:W-:Y:S05]  /*c630*/  @!P0 BRA `(.L_x_296) ;  /* 0xfffffffc00f08947 */ /* 0x002fea000383ffff */
[----:B------:R-:W-:Y:S05]  /*c640*/  BRA `(.L_x_315) ;  /* 0xfffffff000747947 */ /* 0x000fea000383ffff */
.L_x_304:
[----:B------:R-:W-:Y:S01]  /*c650*/  BSSY B0, `(.L_x_316) ;  /* 0x0000006000007945 */ /* 0x000fe20003800000 */
[----:B------:R-:W-:-:S07]  /*c660*/  IMAD.MOV.U32 R15, RZ, RZ, -0x1 ;  /* 0xffffffffff0f7424 */ /* 0x000fce00078e00ff */
[----:B------:R-:W-:Y:S05]  /*c670*/  WARPSYNC.COLLECTIVE R15, `(.L_x_317) ;  /* 0x000000000f0c7348 */ /* 0x000fea0003c00000 */
[----:B------:R-:W-:Y:S02]  /*c680*/  ELECT P6, UR62, PT ;  /* 0x00000000003e782f */ /* 0x000fe400038c0000 */
[----:B------:R-:W-:Y:S01]  /*c690*/  MOV R14, UR62 ;  /* 0x0000003e000e7c02 */ /* 0x000fe20008000f00 */
[----:B------:R-:W-:Y:S10]  /*c6a0*/  ENDCOLLECTIVE ;  /* 0x000000000000791b */ /* 0x000ff40003800000 */
.L_x_317:
[----:B------:R-:W-:Y:S05]  /*c6b0*/  BSYNC B0 ;  /* 0x0000000000007941 */ /* 0x000fea0003800000 */
.L_x_316:
[----:B------:R-:W-:Y:S05]  /*c6c0*/  BRA `(.L_x_318) ;  /* 0xfffffff800d07947 */ /* 0x000fea000383ffff */
.L_x_308:
[----:B0-----:R0:W1:Y:S02]  /*c6d0*/  SYNCS.PHASECHK.TRANS64.TRYWAIT P0, [R7+URZ], R4 ;  /* 0x00000004070075a7 */ /* 0x001064000800017f */
[----:B-1----:R-:W-:Y:S05]  /*c6e0*/  @!P0 NANOSLEEP.SYNCS 0x989680 ;  /* 0x009896800000895d */ /* 0x002fea0003900000 */
[----:B------:R-:W1:Y:S02]  /*c6f0*/  @!P0 SYNCS.PHASECHK.TRANS64 P0, [R7+URZ], R4 ;  /* 0x00000004070085a7 */ /* 0x000e64000800007f */
[----:B-1----:R-:W-:Y:S05]  /*c700*/  @!P0 BRA `(.L_x_308) ;  /* 0xfffffffc00f08947 */ /* 0x002fea000383ffff */
[----:B------:R-:W-:Y:S05]  /*c710*/  BRA `(.L_x_319) ;  /* 0xfffffffc00107947 */ /* 0x000fea000383ffff */
.L_x_309:
[----:B0-----:R0:W1:Y:S02]  /*c720*/  SYNCS.PHASECHK.TRANS64.TRYWAIT P0, [R8+URZ], R5 ;  /* 0x00000005080075a7 */ /* 0x001064000800017f */
[----:B-1----:R-:W-:Y:S05]  /*c730*/  @!P0 NANOSLEEP.SYNCS 0x989680 ;  /* 0x009896800000895d */ /* 0x002fea0003900000 */
[----:B------:R-:W1:Y:S02]  /*c740*/  @!P0 SYNCS.PHASECHK.TRANS64 P0, [R8+URZ], R5 ;  /* 0x00000005080085a7 */ /* 0x000e64000800007f */
[----:B-1----:R-:W-:Y:S05]  /*c750*/  @!P0 BRA `(.L_x_309) ;  /* 0xfffffffc00f08947 */ /* 0x002fea000383ffff */
[----:B------:R-:W-:Y:S05]  /*c760*/  BRA `(.L_x_320) ;  /* 0xfffffffc00207947 */ /* 0x000fea000383ffff */
.L_x_310:
[----:B-1----:R1:W2:Y:S02]  /*c770*/  SYNCS.PHASECHK.TRANS64.TRYWAIT P0, [R11+URZ], R6 ;  /* 0x000000060b0075a7 */ /* 0x0022a4000800017f */
[----:B--2---:R-:W-:Y:S05]  /*c780*/  @!P0 NANOSLEEP.SYNCS 0x989680 ;  /* 0x009896800000895d */ /* 0x004fea0003900000 */
[----:B------:R-:W2:Y:S02]  /*c790*/  @!P0 SYNCS.PHASECHK.TRANS64 P0, [R11+URZ], R6 ;  /* 0x000000060b0085a7 */ /* 0x000ea4000800007f */
[----:B--2---:R-:W-:Y:S05]  /*c7a0*/  @!P0 BRA `(.L_x_310) ;  /* 0xfffffffc00f08947 */ /* 0x004fea000383ffff */
[----:B------:R-:W-:Y:S05]  /*c7b0*/  BRA `(.L_x_321) ;  /* 0xfffffffc00287947 */ /* 0x000fea000383ffff */
.L_x_322:
[----:B------:R-:W-:-:S00]  /*c7c0*/  BRA `(.L_x_322) ;  /* 0xfffffffc00fc7947 */ /* 0x000fc0000383ffff */
[----:B------:R-:W-:-:S00]  /*c7d0*/  NOP ;  /* 0x0000000000007918 */ /* 0x000fc00000000000 */
        /* <DEDUP_REMOVED lines=10> */
.L_x_323:


//--------------------- .nv.global.init           --------------------------
	.section	.nv.global.init,"aw",@progbits
.nv.global.init:
	.type		$str$22,@object
	.size		$str$22,($str$23 - $str$22)
$str$22:
        /*0000*/ 	.byte	0x6b, 0x5f, 0x74, 0x69, 0x6c, 0x65, 0x5f, 0x63, 0x6f, 0x75, 0x6e, 0x74, 0x20, 0x3e, 0x3d, 0x20
        /*0010*/ 	.byte	0x31, 0x00
	.type		$str$23,@object
	.size		$str$23,(__unnamed_1 - $str$23)
$str$23:
        /*0012*/ 	.byte	0x2f, 0x74, 0x6d, 0x70, 0x2f, 0x63, 0x75, 0x74, 0x6c, 0x61, 0x73, 0x73, 0x5f, 0x73, 0x77, 0x65
        /*0022*/ 	.byte	0x65, 0x70, 0x5f, 0x73, 0x72, 0x63, 0x2f, 0x69, 0x6e, 0x63, 0x6c, 0x75, 0x64, 0x65, 0x2f, 0x63
        /*0032*/ 	.byte	0x75, 0x74, 0x6c, 0x61, 0x73, 0x73, 0x2f, 0x67, 0x65, 0x6d, 0x6d, 0x2f, 0x63, 0x6f, 0x6c, 0x6c
        /*0042*/ 	.byte	0x65, 0x63, 0x74, 0x69, 0x76, 0x65, 0x2f, 0x73, 0x6d, 0x39, 0x30, 0x5f, 0x6d, 0x6d, 0x61, 0x5f
        /*0052*/ 	.byte	0x74, 0x6d, 0x61, 0x5f, 0x67, 0x6d, 0x6d, 0x61, 0x5f, 0x73, 0x73, 0x5f, 0x77, 0x61, 0x72, 0x70
        /*0062*/ 	.byte	0x73, 0x70, 0x65, 0x63, 0x69, 0x61, 0x6c, 0x69, 0x7a, 0x65, 0x64, 0x2e, 0x68, 0x70, 0x70, 0x00
	.type		__unnamed_1,@object
	.size		__unnamed_1,(.L_0 - __unnamed_1)
__unnamed_1:
        /*0072*/ 	.byte	0x76, 0x6f, 0x69, 0x64, 0x20, 0x63, 0x75, 0x74, 0x6c, 0x61, 0x73, 0x73, 0x3a, 0x3a, 0x67, 0x65
        /* <DEDUP_REMOVED lines=180> */
        /*0bc2*/ 	.byte	0x6e, 0x74, 0x69, 0x74, 0x79, 0x5d, 0x00
.L_0:


//--------------------- .nv.shared._ZN7cutlass13device_kernelINS_4gemm6kernel13GemmUniversalIN4cute5tupleIJiiiiEEENS1_10collective13CollectiveMmaINS1_34MainloopSm90TmaGmmaWarpSpecializedILi4ENS5_IJNS4_1CILi2EEENSA_ILi1EEESC_EEENS1_35KernelTmaWarpSpecializedCooperativeEEENS5_IJNSA_ILi256EEENSA_ILi128EEENSA_ILi64EEEEEENS_6half_tENS5_IJlSC_lEEESK_SL_NS4_8TiledMMAINS4_8MMA_AtomIJNS4_4SM904GMMA26MMA_64x128x16_F32F16F16_SSILNSP_5MajorE0ELSR_0ELNSP_7ScaleInE1ELSS_1EEEEEENS4_6LayoutISD_NS5_IJSC_NSA_ILi0EEESW_EEEEENS5_IJNS4_10UnderscoreESZ_SZ_EEEEENS4_13SM90_TMA_LOADENS4_14ComposedLayoutINS4_7SwizzleILi3ELi4ELi3EEENS4_18smem_ptr_flag_bitsILi16EEENSV_INS5_IJNSA_ILi8EEESI_EEENS5_IJSI_SC_EEEEEEEvNS4_8identityENS4_23SM90_TMA_LOAD_MULTICASTES1C_vS1D_EENS_8epilogue10collective6detail29Sm90TmaWarpSpecializedAdapterINS1H_15DefaultEpilogueISK_SL_SL_NS1G_6thread17LinearCombinationISK_Li1EffLNS1L_9ScaleType4KindE0ELNS_15FloatRoundStyleE2ESK_EENS1_15EpilogueDefaultEEEEEvvEEEEvNT_6ParamsE --------------------------
	.section	.nv.shared._ZN7cutlass13device_kernelINS_4gemm6kernel13GemmUniversalIN4cute5tupleIJiiiiEEENS1_10collective13CollectiveMmaINS1_34MainloopSm90TmaGmmaWarpSpecializedILi4ENS5_IJNS4_1CILi2EEENSA_ILi1EEESC_EEENS1_35KernelTmaWarpSpecializedCooperativeEEENS5_IJNSA_ILi256EEENSA_ILi128EEENSA_ILi64EEEEEENS_6half_tENS5_IJlSC_lEEESK_SL_NS4_8TiledMMAINS4_8MMA_AtomIJNS4_4SM904GMMA26MMA_64x128x16_F32F16F16_SSILNSP_5MajorE0ELSR_0ELNSP_7ScaleInE1ELSS_1EEEEEENS4_6LayoutISD_NS5_IJSC_NSA_ILi0EEESW_EEEEENS5_IJNS4_10UnderscoreESZ_SZ_EEEEENS4_13SM90_TMA_LOADENS4_14ComposedLayoutINS4_7SwizzleILi3ELi4ELi3EEENS4_18smem_ptr_flag_bitsILi16EEENSV_INS5_IJNSA_ILi8EEESI_EEENS5_IJSI_SC_EEEEEEEvNS4_8identityENS4_23SM90_TMA_LOAD_MULTICASTES1C_vS1D_EENS_8epilogue10collective6detail29Sm90TmaWarpSpecializedAdapterINS1H_15DefaultEpilogueISK_SL_SL_NS1G_6thread17LinearCombinationISK_Li1EffLNS1L_9ScaleType4KindE0ELNS_15FloatRoundStyleE2ESK_EENS1_15EpilogueDefaultEEEEEvvEEEEvNT_6ParamsE,"aw",@nobits
	.sectionflags	@""
	.align	16
	.zero		1024


//--------------------- .nv.shared.reserved.0     --------------------------
	.section	.nv.shared.reserved.0,"aw",@nobits
	.weak		__nv_reservedSMEM_offset_0_alias
	.size		__nv_reservedSMEM_offset_0_alias, 0, 0
	.other		__nv_reservedSMEM_offset_0_alias,@"STO_CUDA_RESERVED_SHARED STV_DEFAULT"
__nv_reservedSMEM_offset_0_alias:
	.zero		0


//--------------------- .nv.global                --------------------------
	.section	.nv.global,"aw",@nobits
.nv.global:
	.type		_ZN40_INTERNAL_739fae81_4_k_cu_115901ca_188054cute1_E,@object
	.size		_ZN40_INTERNAL_739fae81_4_k_cu_115901ca_188054cute1_E,(_ZN40_INTERNAL_739fae81_4_k_cu_115901ca_188054cuda3std3__45__cpo6cbeginE - _ZN40_INTERNAL_739fae81_4_k_cu_115901ca_188054cute1_E)
_ZN40_INTERNAL_739fae81_4_k_cu_115901ca_188054cute1_E:
	.zero		1
	.type		_ZN40_INTERNAL_739fae81_4_k_cu_115901ca_188054cuda3std3__45__cpo6cbeginE,@object
	.size		_ZN40_INTERNAL_739fae81_4_k_cu_115901ca_188054cuda3std3__45__cpo6cbeginE,(_ZN40_INTERNAL_739fae81_4_k_cu_115901ca_188054cuda3std3__48in_placeE - _ZN40_INTERNAL_739fae81_4_k_cu_115901ca_188054cuda3std3__45__cpo6cbeginE)
_ZN40_INTERNAL_739fae81_4_k_cu_115901ca_188054cuda3std3__45__cpo6cbeginE:
	.zero		1
	.type		_ZN40_INTERNAL_739fae81_4_k_cu_115901ca_188054cuda3std3__48in_placeE,@object
	.size		_ZN40_INTERNAL_739fae81_4_k_cu_115901ca_188054cuda3std3__48in_placeE,(_ZN40_INTERNAL_739fae81_4_k_cu_115901ca_188054cuda3std6ranges3__45__cpo9iter_moveE - _ZN40_INTERNAL_739fae81_4_k_cu_115901ca_188054cuda3std3__48in_placeE)
_ZN40_INTERNAL_739fae81_4_k_cu_115901ca_188054cuda3std3__48in_placeE:
	.zero		1
	.type		_ZN40_INTERNAL_739fae81_4_k_cu_115901ca_188054cuda3std6ranges3__45__cpo9iter_moveE,@object
	.size		_ZN40_INTERNAL_739fae81_4_k_cu_115901ca_188054cuda3std6ranges3__45__cpo9iter_moveE,(_ZN40_INTERNAL_739fae81_4_k_cu_115901ca_188054cuda3std3__45__cpo5beginE - _ZN40_INTERNAL_739fae81_4_k_cu_115901ca_188054cuda3std6ranges3__45__cpo9iter_moveE)
_ZN40_INTERNAL_739fae81_4_k_cu_115901ca_188054cuda3std6ranges3__45__cpo9iter_moveE:
	.zero		1
	.type		_ZN40_INTERNAL_739fae81_4_k_cu_115901ca_188054cuda3std3__45__cpo5beginE,@object
	.size		_ZN40_INTERNAL_739fae81_4_k_cu_115901ca_188054cuda3std3__45__cpo5beginE,(_ZN40_INTERNAL_739fae81_4_k_cu_115901ca_188054cuda3std3__442_GLOBAL__N__739fae81_4_k_cu_115901ca_188056ignoreE - _ZN40_INTERNAL_739fae81_4_k_cu_115901ca_188054cuda3std3__45__cpo5beginE)
_ZN40_INTERNAL_739fae81_4_k_cu_115901ca_188054cuda3std3__45__cpo5beginE:
	.zero		1
	.type		_ZN40_INTERNAL_739fae81_4_k_cu_115901ca_188054cuda3std3__442_GLOBAL__N__739fae81_4_k_cu_115901ca_188056ignoreE,@object
	.size		_ZN40_INTERNAL_739fae81_4_k_cu_115901ca_188054cuda3std3__442_GLOBAL__N__739fae81_4_k_cu_115901ca_188056ignoreE,(_ZN40_INTERNAL_739fae81_4_k_cu_115901ca_188054cute7productE - _ZN40_INTERNAL_739fae81_4_k_cu_115901ca_188054cuda3std3__442_GLOBAL__N__739fae81_4_k_cu_115901ca_188056ignoreE)
_ZN40_INTERNAL_739fae81_4_k_cu_115901ca_188054cuda3std3__442_GLOBAL__N__739fae81_4_k_cu_115901ca_188056ignoreE:
	.zero		1
	.type		_ZN40_INTERNAL_739fae81_4_k_cu_115901ca_188054cute7productE,@object
	.size		_ZN40_INTERNAL_739fae81_4_k_cu_115901ca_188054cute7productE,(_ZN40_INTERNAL_739fae81_4_k_cu_115901ca_188054cuda3std3__45__cpo3endE - _ZN40_INTERNAL_739fae81_4_k_cu_115901ca_188054cute7productE)
_ZN40_INTERNAL_739fae81_4_k_cu_115901ca_188054cute7productE:
	.zero		1
	.type		_ZN40_INTERNAL_739fae81_4_k_cu_115901ca_188054cuda3std3__45__cpo3endE,@object
	.size		_ZN40_INTERNAL_739fae81_4_k_cu_115901ca_188054cuda3std3__45__cpo3endE,(_ZN40_INTERNAL_739fae81_4_k_cu_115901ca_188054cuda3std3__419piecewise_constructE - _ZN40_INTERNAL_739fae81_4_k_cu_115901ca_188054cuda3std3__45__cpo3endE)
_ZN40_INTERNAL_739fae81_4_k_cu_115901ca_188054cuda3std3__45__cpo3endE:
	.zero		1
	.type		_ZN40_INTERNAL_739fae81_4_k_cu_115901ca_188054cuda3std3__419piecewise_constructE,@object
	.size		_ZN40_INTERNAL_739fae81_4_k_cu_115901ca_188054cuda3std3__419piecewise_constructE,(_ZN40_INTERNAL_739fae81_4_k_cu_115901ca_188054cuda3std3__45__cpo4cendE - _ZN40_INTERNAL_739fae81_4_k_cu_115901ca_188054cuda3std3__419piecewise_constructE)
_ZN40_INTERNAL_739fae81_4_k_cu_115901ca_188054cuda3std3__419piecewise_constructE:
	.zero		1
	.type		_ZN40_INTERNAL_739fae81_4_k_cu_115901ca_188054cuda3std3__45__cpo4cendE,@object
	.size		_ZN40_INTERNAL_739fae81_4_k_cu_115901ca_188054cuda3std3__45__cpo4cendE,(_ZN40_INTERNAL_739fae81_4_k_cu_115901ca_188054cuda3std6ranges3__45__cpo4swapE - _ZN40_INTERNAL_739fae81_4_k_cu_115901ca_188054cuda3std3__45__cpo4cendE)
_ZN40_INTERNAL_739fae81_4_k_cu_115901ca_188054cuda3std3__45__cpo4cendE:
	.zero		1
	.type		_ZN40_INTERNAL_739fae81_4_k_cu_115901ca_188054cuda3std6ranges3__45__cpo4swapE,@object
	.size		_ZN40_INTERNAL_739fae81_4_k_cu_115901ca_188054cuda3std6ranges3__45__cpo4swapE,(.L_8 - _ZN40_INTERNAL_739fae81_4_k_cu_115901ca_188054cuda3std6ranges3__45__cpo4swapE)
_ZN40_INTERNAL_739fae81_4_k_cu_115901ca_188054cuda3std6ranges3__45__cpo4swapE:
	.zero		1
.L_8:


//--------------------- .nv.constant0._ZN7cutlass13device_kernelINS_4gemm6kernel13GemmUniversalIN4cute5tupleIJiiiiEEENS1_10collective13CollectiveMmaINS1_34MainloopSm90TmaGmmaWarpSpecializedILi4ENS5_IJNS4_1CILi2EEENSA_ILi1EEESC_EEENS1_35KernelTmaWarpSpecializedCooperativeEEENS5_IJNSA_ILi256EEENSA_ILi128EEENSA_ILi64EEEEEENS_6half_tENS5_IJlSC_lEEESK_SL_NS4_8TiledMMAINS4_8MMA_AtomIJNS4_4SM904GMMA26MMA_64x128x16_F32F16F16_SSILNSP_5MajorE0ELSR_0ELNSP_7ScaleInE1ELSS_1EEEEEENS4_6LayoutISD_NS5_IJSC_NSA_ILi0EEESW_EEEEENS5_IJNS4_10UnderscoreESZ_SZ_EEEEENS4_13SM90_TMA_LOADENS4_14ComposedLayoutINS4_7SwizzleILi3ELi4ELi3EEENS4_18smem_ptr_flag_bitsILi16EEENSV_INS5_IJNSA_ILi8EEESI_EEENS5_IJSI_SC_EEEEEEEvNS4_8identityENS4_23SM90_TMA_LOAD_MULTICASTES1C_vS1D_EENS_8epilogue10collective6detail29Sm90TmaWarpSpecializedAdapterINS1H_15DefaultEpilogueISK_SL_SL_NS1G_6thread17LinearCombinationISK_Li1EffLNS1L_9ScaleType4KindE0ELNS_15FloatRoundStyleE2ESK_EENS1_15EpilogueDefaultEEEEEvvEEEEvNT_6ParamsE --------------------------
	.section	.nv.constant0._ZN7cutlass13device_kernelINS_4gemm6kernel13GemmUniversalIN4cute5tupleIJiiiiEEENS1_10collective13CollectiveMmaINS1_34MainloopSm90TmaGmmaWarpSpecializedILi4ENS5_IJNS4_1CILi2EEENSA_ILi1EEESC_EEENS1_35KernelTmaWarpSpecializedCooperativeEEENS5_IJNSA_ILi256EEENSA_ILi128EEENSA_ILi64EEEEEENS_6half_tENS5_IJlSC_lEEESK_SL_NS4_8TiledMMAINS4_8MMA_AtomIJNS4_4SM904GMMA26MMA_64x128x16_F32F16F16_SSILNSP_5MajorE0ELSR_0ELNSP_7ScaleInE1ELSS_1EEEEEENS4_6LayoutISD_NS5_IJSC_NSA_ILi0EEESW_EEEEENS5_IJNS4_10UnderscoreESZ_SZ_EEEEENS4_13SM90_TMA_LOADENS4_14ComposedLayoutINS4_7SwizzleILi3ELi4ELi3EEENS4_18smem_ptr_flag_bitsILi16EEENSV_INS5_IJNSA_ILi8EEESI_EEENS5_IJSI_SC_EEEEEEEvNS4_8identityENS4_23SM90_TMA_LOAD_MULTICASTES1C_vS1D_EENS_8epilogue10collective6detail29Sm90TmaWarpSpecializedAdapterINS1H_15DefaultEpilogueISK_SL_SL_NS1G_6thread17LinearCombinationISK_Li1EffLNS1L_9ScaleType4KindE0ELNS_15FloatRoundStyleE2ESK_EENS1_15EpilogueDefaultEEEEEvvEEEEvNT_6ParamsE,"a",@progbits
	.sectionflags	@""
	.align	4
.nv.constant0._ZN7cutlass13device_kernelINS_4gemm6kernel13GemmUniversalIN4cute5tupleIJiiiiEEENS1_10collective13CollectiveMmaINS1_34MainloopSm90TmaGmmaWarpSpecializedILi4ENS5_IJNS4_1CILi2EEENSA_ILi1EEESC_EEENS1_35KernelTmaWarpSpecializedCooperativeEEENS5_IJNSA_ILi256EEENSA_ILi128EEENSA_ILi64EEEEEENS_6half_tENS5_IJlSC_lEEESK_SL_NS4_8TiledMMAINS4_8MMA_AtomIJNS4_4SM904GMMA26MMA_64x128x16_F32F16F16_SSILNSP_5MajorE0ELSR_0ELNSP_7ScaleInE1ELSS_1EEEEEENS4_6LayoutISD_NS5_IJSC_NSA_ILi0EEESW_EEEEENS5_IJNS4_10UnderscoreESZ_SZ_EEEEENS4_13SM90_TMA_LOADENS4_14ComposedLayoutINS4_7SwizzleILi3ELi4ELi3EEENS4_18smem_ptr_flag_bitsILi16EEENSV_INS5_IJNSA_ILi8EEESI_EEENS5_IJSI_SC_EEEEEEEvNS4_8identityENS4_23SM90_TMA_LOAD_MULTICASTES1C_vS1D_EENS_8epilogue10collective6detail29Sm90TmaWarpSpecializedAdapterINS1H_15DefaultEpilogueISK_SL_SL_NS1G_6thread17LinearCombinationISK_Li1EffLNS1L_9ScaleType4KindE0ELNS_15FloatRoundStyleE2ESK_EENS1_15EpilogueDefaultEEEEEvvEEEEvNT_6ParamsE:
	.zero		1664


//--------------------- SYMBOLS --------------------------

	.type		.nv.reservedSmem.offset0,@object
	.size		.nv.reservedSmem.offset0,0x4
	.type		__assertfail,@function
